//
// Generated by NVIDIA NVVM Compiler
//
// Compiler Build ID: CL-36424714
// Cuda compilation tools, release 13.0, V13.0.88
// Based on NVVM 20.0.0
//

.version 9.0
.target sm_100
.address_size 64

	// .globl	_Z17blockGatherKernelI6__halfmEvPKT_PKT0_PS1_iiii
.global .align 1 .b8 _ZN34_INTERNAL_9a0f8146_4_k_cu_8bd64a6e4cuda3std3__45__cpo5beginE[1];
.global .align 1 .b8 _ZN34_INTERNAL_9a0f8146_4_k_cu_8bd64a6e4cuda3std3__45__cpo3endE[1];
.global .align 1 .b8 _ZN34_INTERNAL_9a0f8146_4_k_cu_8bd64a6e4cuda3std3__45__cpo6cbeginE[1];
.global .align 1 .b8 _ZN34_INTERNAL_9a0f8146_4_k_cu_8bd64a6e4cuda3std3__45__cpo4cendE[1];
.global .align 1 .b8 _ZN34_INTERNAL_9a0f8146_4_k_cu_8bd64a6e4cuda3std3__45__cpo6rbeginE[1];
.global .align 1 .b8 _ZN34_INTERNAL_9a0f8146_4_k_cu_8bd64a6e4cuda3std3__45__cpo4rendE[1];
.global .align 1 .b8 _ZN34_INTERNAL_9a0f8146_4_k_cu_8bd64a6e4cuda3std3__45__cpo7crbeginE[1];
.global .align 1 .b8 _ZN34_INTERNAL_9a0f8146_4_k_cu_8bd64a6e4cuda3std3__45__cpo5crendE[1];
.global .align 1 .b8 _ZN34_INTERNAL_9a0f8146_4_k_cu_8bd64a6e4cuda3std3__436_GLOBAL__N__9a0f8146_4_k_cu_8bd64a6e6ignoreE[1];
.global .align 1 .b8 _ZN34_INTERNAL_9a0f8146_4_k_cu_8bd64a6e4cuda3std3__419piecewise_constructE[1];
.global .align 1 .b8 _ZN34_INTERNAL_9a0f8146_4_k_cu_8bd64a6e4cuda3std3__48in_placeE[1];
.global .align 1 .b8 _ZN34_INTERNAL_9a0f8146_4_k_cu_8bd64a6e4cuda3std3__420unreachable_sentinelE[1];
.global .align 1 .b8 _ZN34_INTERNAL_9a0f8146_4_k_cu_8bd64a6e4cuda3std3__47nulloptE[1];
.global .align 1 .b8 _ZN34_INTERNAL_9a0f8146_4_k_cu_8bd64a6e4cuda3std3__48unexpectE[1];
.global .align 1 .b8 _ZN34_INTERNAL_9a0f8146_4_k_cu_8bd64a6e4cuda3std6ranges3__45__cpo4swapE[1];
.global .align 1 .b8 _ZN34_INTERNAL_9a0f8146_4_k_cu_8bd64a6e4cuda3std6ranges3__45__cpo9iter_moveE[1];
.global .align 1 .b8 _ZN34_INTERNAL_9a0f8146_4_k_cu_8bd64a6e4cuda3std6ranges3__45__cpo5beginE[1];
.global .align 1 .b8 _ZN34_INTERNAL_9a0f8146_4_k_cu_8bd64a6e4cuda3std6ranges3__45__cpo3endE[1];
.global .align 1 .b8 _ZN34_INTERNAL_9a0f8146_4_k_cu_8bd64a6e4cuda3std6ranges3__45__cpo6cbeginE[1];
.global .align 1 .b8 _ZN34_INTERNAL_9a0f8146_4_k_cu_8bd64a6e4cuda3std6ranges3__45__cpo4cendE[1];
.global .align 1 .b8 _ZN34_INTERNAL_9a0f8146_4_k_cu_8bd64a6e4cuda3std6ranges3__45__cpo7advanceE[1];
.global .align 1 .b8 _ZN34_INTERNAL_9a0f8146_4_k_cu_8bd64a6e4cuda3std6ranges3__45__cpo9iter_swapE[1];
.global .align 1 .b8 _ZN34_INTERNAL_9a0f8146_4_k_cu_8bd64a6e4cuda3std6ranges3__45__cpo4nextE[1];
.global .align 1 .b8 _ZN34_INTERNAL_9a0f8146_4_k_cu_8bd64a6e4cuda3std6ranges3__45__cpo4prevE[1];
.global .align 1 .b8 _ZN34_INTERNAL_9a0f8146_4_k_cu_8bd64a6e4cuda3std6ranges3__45__cpo4dataE[1];
.global .align 1 .b8 _ZN34_INTERNAL_9a0f8146_4_k_cu_8bd64a6e4cuda3std6ranges3__45__cpo5cdataE[1];
.global .align 1 .b8 _ZN34_INTERNAL_9a0f8146_4_k_cu_8bd64a6e4cuda3std6ranges3__45__cpo4sizeE[1];
.global .align 1 .b8 _ZN34_INTERNAL_9a0f8146_4_k_cu_8bd64a6e4cuda3std6ranges3__45__cpo5ssizeE[1];
.global .align 1 .b8 _ZN34_INTERNAL_9a0f8146_4_k_cu_8bd64a6e4cuda3std6ranges3__45__cpo8distanceE[1];
.global .align 1 .b8 _ZN34_INTERNAL_9a0f8146_4_k_cu_8bd64a6e6thrust24THRUST_300001_SM_1000_NS6system6detail10sequential3seqE[1];
.global .align 1 .b8 _ZN34_INTERNAL_9a0f8146_4_k_cu_8bd64a6e6thrust24THRUST_300001_SM_1000_NS12placeholders2_1E[1];
.global .align 1 .b8 _ZN34_INTERNAL_9a0f8146_4_k_cu_8bd64a6e6thrust24THRUST_300001_SM_1000_NS12placeholders2_2E[1];
.global .align 1 .b8 _ZN34_INTERNAL_9a0f8146_4_k_cu_8bd64a6e6thrust24THRUST_300001_SM_1000_NS12placeholders2_3E[1];
.global .align 1 .b8 _ZN34_INTERNAL_9a0f8146_4_k_cu_8bd64a6e6thrust24THRUST_300001_SM_1000_NS12placeholders2_4E[1];
.global .align 1 .b8 _ZN34_INTERNAL_9a0f8146_4_k_cu_8bd64a6e6thrust24THRUST_300001_SM_1000_NS12placeholders2_5E[1];
.global .align 1 .b8 _ZN34_INTERNAL_9a0f8146_4_k_cu_8bd64a6e6thrust24THRUST_300001_SM_1000_NS12placeholders2_6E[1];
.global .align 1 .b8 _ZN34_INTERNAL_9a0f8146_4_k_cu_8bd64a6e6thrust24THRUST_300001_SM_1000_NS12placeholders2_7E[1];
.global .align 1 .b8 _ZN34_INTERNAL_9a0f8146_4_k_cu_8bd64a6e6thrust24THRUST_300001_SM_1000_NS12placeholders2_8E[1];
.global .align 1 .b8 _ZN34_INTERNAL_9a0f8146_4_k_cu_8bd64a6e6thrust24THRUST_300001_SM_1000_NS12placeholders2_9E[1];
.global .align 1 .b8 _ZN34_INTERNAL_9a0f8146_4_k_cu_8bd64a6e6thrust24THRUST_300001_SM_1000_NS12placeholders3_10E[1];

.visible .entry _Z17blockGatherKernelI6__halfmEvPKT_PKT0_PS1_iiii(
	.param .u64 .ptr .align 1 _Z17blockGatherKernelI6__halfmEvPKT_PKT0_PS1_iiii_param_0,
	.param .u64 .ptr .align 1 _Z17blockGatherKernelI6__halfmEvPKT_PKT0_PS1_iiii_param_1,
	.param .u64 .ptr .align 1 _Z17blockGatherKernelI6__halfmEvPKT_PKT0_PS1_iiii_param_2,
	.param .u32 _Z17blockGatherKernelI6__halfmEvPKT_PKT0_PS1_iiii_param_3,
	.param .u32 _Z17blockGatherKernelI6__halfmEvPKT_PKT0_PS1_iiii_param_4,
	.param .u32 _Z17blockGatherKernelI6__halfmEvPKT_PKT0_PS1_iiii_param_5,
	.param .u32 _Z17blockGatherKernelI6__halfmEvPKT_PKT0_PS1_iiii_param_6
)
{
	.reg .pred 	%p<4>;
	.reg .b16 	%rs<2>;
	.reg .b32 	%r<30>;
	.reg .b64 	%rd<13>;

	ld.param.u64 	%rd4, [_Z17blockGatherKernelI6__halfmEvPKT_PKT0_PS1_iiii_param_0];
	ld.param.u64 	%rd5, [_Z17blockGatherKernelI6__halfmEvPKT_PKT0_PS1_iiii_param_1];
	ld.param.u64 	%rd6, [_Z17blockGatherKernelI6__halfmEvPKT_PKT0_PS1_iiii_param_2];
	ld.param.u32 	%r12, [_Z17blockGatherKernelI6__halfmEvPKT_PKT0_PS1_iiii_param_3];
	ld.param.u32 	%r13, [_Z17blockGatherKernelI6__halfmEvPKT_PKT0_PS1_iiii_param_4];
	ld.param.u32 	%r14, [_Z17blockGatherKernelI6__halfmEvPKT_PKT0_PS1_iiii_param_5];
	ld.param.u32 	%r15, [_Z17blockGatherKernelI6__halfmEvPKT_PKT0_PS1_iiii_param_6];
	mov.u32 	%r16, %tid.x;
	mov.u32 	%r17, %ctaid.y;
	mov.u32 	%r18, %ntid.x;
	mad.lo.s32 	%r19, %r17, %r18, %r16;
	mul.lo.s32 	%r28, %r15, %r19;
	setp.lt.s32 	%p1, %r15, 1;
	@%p1 bra 	$L__BB0_4;
	mov.u32 	%r20, %ctaid.x;
	mul.lo.s32 	%r2, %r14, %r13;
	mul.lo.s32 	%r3, %r12, %r20;
	neg.s32 	%r29, %r15;
	mad.lo.s32 	%r27, %r2, %r20, %r28;
	cvta.to.global.u64 	%rd1, %rd5;
	cvta.to.global.u64 	%rd2, %rd4;
	cvta.to.global.u64 	%rd3, %rd6;
$L__BB0_2:
	setp.ge.s32 	%p2, %r28, %r2;
	@%p2 bra 	$L__BB0_4;
	div.s32 	%r21, %r28, %r13;
	mul.lo.s32 	%r22, %r21, %r13;
	sub.s32 	%r23, %r28, %r22;
	mul.wide.s32 	%rd7, %r21, 8;
	add.s64 	%rd8, %rd1, %rd7;
	ld.global.u32 	%r24, [%rd8];
	add.s32 	%r25, %r3, %r24;
	mad.lo.s32 	%r26, %r25, %r13, %r23;
	mul.wide.s32 	%rd9, %r26, 2;
	add.s64 	%rd10, %rd2, %rd9;
	ld.global.u16 	%rs1, [%rd10];
	mul.wide.s32 	%rd11, %r27, 2;
	add.s64 	%rd12, %rd3, %rd11;
	st.global.u16 	[%rd12], %rs1;
	add.s32 	%r29, %r29, 1;
	setp.ne.s32 	%p3, %r29, 0;
	add.s32 	%r28, %r28, 1;
	add.s32 	%r27, %r27, 1;
	@%p3 bra 	$L__BB0_2;
$L__BB0_4:
	ret;

}
	// .globl	_Z16warpGatherKernelI6__halfmEvPKT_PKT0_PS1_iiiii
.visible .entry _Z16warpGatherKernelI6__halfmEvPKT_PKT0_PS1_iiiii(
	.param .u64 .ptr .align 1 _Z16warpGatherKernelI6__halfmEvPKT_PKT0_PS1_iiiii_param_0,
	.param .u64 .ptr .align 1 _Z16warpGatherKernelI6__halfmEvPKT_PKT0_PS1_iiiii_param_1,
	.param .u64 .ptr .align 1 _Z16warpGatherKernelI6__halfmEvPKT_PKT0_PS1_iiiii_param_2,
	.param .u32 _Z16warpGatherKernelI6__halfmEvPKT_PKT0_PS1_iiiii_param_3,
	.param .u32 _Z16warpGatherKernelI6__halfmEvPKT_PKT0_PS1_iiiii_param_4,
	.param .u32 _Z16warpGatherKernelI6__halfmEvPKT_PKT0_PS1_iiiii_param_5,
	.param .u32 _Z16warpGatherKernelI6__halfmEvPKT_PKT0_PS1_iiiii_param_6,
	.param .u32 _Z16warpGatherKernelI6__halfmEvPKT_PKT0_PS1_iiiii_param_7
)
{
	.reg .pred 	%p<5>;
	.reg .b16 	%rs<2>;
	.reg .b32 	%r<34>;
	.reg .b64 	%rd<13>;

	ld.param.u64 	%rd4, [_Z16warpGatherKernelI6__halfmEvPKT_PKT0_PS1_iiiii_param_0];
	ld.param.u64 	%rd5, [_Z16warpGatherKernelI6__halfmEvPKT_PKT0_PS1_iiiii_param_1];
	ld.param.u64 	%rd6, [_Z16warpGatherKernelI6__halfmEvPKT_PKT0_PS1_iiiii_param_2];
	ld.param.u32 	%r17, [_Z16warpGatherKernelI6__halfmEvPKT_PKT0_PS1_iiiii_param_3];
	ld.param.u32 	%r13, [_Z16warpGatherKernelI6__halfmEvPKT_PKT0_PS1_iiiii_param_4];
	ld.param.u32 	%r14, [_Z16warpGatherKernelI6__halfmEvPKT_PKT0_PS1_iiiii_param_5];
	ld.param.u32 	%r15, [_Z16warpGatherKernelI6__halfmEvPKT_PKT0_PS1_iiiii_param_6];
	ld.param.u32 	%r16, [_Z16warpGatherKernelI6__halfmEvPKT_PKT0_PS1_iiiii_param_7];
	mov.u32 	%r18, %tid.x;
	mov.u32 	%r19, %ctaid.x;
	mov.u32 	%r20, %ntid.x;
	mad.lo.s32 	%r1, %r19, %r20, %r18;
	setp.ge.s32 	%p1, %r1, %r17;
	@%p1 bra 	$L__BB1_5;
	mov.u32 	%r21, %ntid.y;
	mov.u32 	%r22, %ctaid.y;
	mov.u32 	%r23, %tid.y;
	mad.lo.s32 	%r24, %r22, %r21, %r23;
	mul.lo.s32 	%r32, %r16, %r24;
	setp.lt.s32 	%p2, %r16, 1;
	@%p2 bra 	$L__BB1_5;
	mul.lo.s32 	%r3, %r15, %r14;
	mul.lo.s32 	%r4, %r13, %r1;
	neg.s32 	%r33, %r16;
	mad.lo.s32 	%r31, %r3, %r1, %r32;
	cvta.to.global.u64 	%rd1, %rd5;
	cvta.to.global.u64 	%rd2, %rd4;
	cvta.to.global.u64 	%rd3, %rd6;
$L__BB1_3:
	setp.ge.s32 	%p3, %r32, %r3;
	@%p3 bra 	$L__BB1_5;
	div.s32 	%r25, %r32, %r14;
	mul.lo.s32 	%r26, %r25, %r14;
	sub.s32 	%r27, %r32, %r26;
	mul.wide.s32 	%rd7, %r25, 8;
	add.s64 	%rd8, %rd1, %rd7;
	ld.global.u32 	%r28, [%rd8];
	add.s32 	%r29, %r4, %r28;
	mad.lo.s32 	%r30, %r29, %r14, %r27;
	mul.wide.s32 	%rd9, %r30, 2;
	add.s64 	%rd10, %rd2, %rd9;
	ld.global.u16 	%rs1, [%rd10];
	mul.wide.s32 	%rd11, %r31, 2;
	add.s64 	%rd12, %rd3, %rd11;
	st.global.u16 	[%rd12], %rs1;
	add.s32 	%r33, %r33, 1;
	setp.ne.s32 	%p4, %r33, 0;
	add.s32 	%r32, %r32, 1;
	add.s32 	%r31, %r31, 1;
	@%p4 bra 	$L__BB1_3;
$L__BB1_5:
	ret;

}
	// .globl	_Z17blockGatherKernelIfmEvPKT_PKT0_PS0_iiii
.visible .entry _Z17blockGatherKernelIfmEvPKT_PKT0_PS0_iiii(
	.param .u64 .ptr .align 1 _Z17blockGatherKernelIfmEvPKT_PKT0_PS0_iiii_param_0,
	.param .u64 .ptr .align 1 _Z17blockGatherKernelIfmEvPKT_PKT0_PS0_iiii_param_1,
	.param .u64 .ptr .align 1 _Z17blockGatherKernelIfmEvPKT_PKT0_PS0_iiii_param_2,
	.param .u32 _Z17blockGatherKernelIfmEvPKT_PKT0_PS0_iiii_param_3,
	.param .u32 _Z17blockGatherKernelIfmEvPKT_PKT0_PS0_iiii_param_4,
	.param .u32 _Z17blockGatherKernelIfmEvPKT_PKT0_PS0_iiii_param_5,
	.param .u32 _Z17blockGatherKernelIfmEvPKT_PKT0_PS0_iiii_param_6
)
{
	.reg .pred 	%p<4>;
	.reg .b32 	%r<30>;
	.reg .b32 	%f<2>;
	.reg .b64 	%rd<13>;

	ld.param.u64 	%rd4, [_Z17blockGatherKernelIfmEvPKT_PKT0_PS0_iiii_param_0];
	ld.param.u64 	%rd5, [_Z17blockGatherKernelIfmEvPKT_PKT0_PS0_iiii_param_1];
	ld.param.u64 	%rd6, [_Z17blockGatherKernelIfmEvPKT_PKT0_PS0_iiii_param_2];
	ld.param.u32 	%r12, [_Z17blockGatherKernelIfmEvPKT_PKT0_PS0_iiii_param_3];
	ld.param.u32 	%r13, [_Z17blockGatherKernelIfmEvPKT_PKT0_PS0_iiii_param_4];
	ld.param.u32 	%r14, [_Z17blockGatherKernelIfmEvPKT_PKT0_PS0_iiii_param_5];
	ld.param.u32 	%r15, [_Z17blockGatherKernelIfmEvPKT_PKT0_PS0_iiii_param_6];
	mov.u32 	%r16, %tid.x;
	mov.u32 	%r17, %ctaid.y;
	mov.u32 	%r18, %ntid.x;
	mad.lo.s32 	%r19, %r17, %r18, %r16;
	mul.lo.s32 	%r28, %r15, %r19;
	setp.lt.s32 	%p1, %r15, 1;
	@%p1 bra 	$L__BB2_4;
	mov.u32 	%r20, %ctaid.x;
	mul.lo.s32 	%r2, %r14, %r13;
	mul.lo.s32 	%r3, %r12, %r20;
	neg.s32 	%r29, %r15;
	mad.lo.s32 	%r27, %r2, %r20, %r28;
	cvta.to.global.u64 	%rd1, %rd5;
	cvta.to.global.u64 	%rd2, %rd4;
	cvta.to.global.u64 	%rd3, %rd6;
$L__BB2_2:
	setp.ge.s32 	%p2, %r28, %r2;
	@%p2 bra 	$L__BB2_4;
	div.s32 	%r21, %r28, %r13;
	mul.lo.s32 	%r22, %r21, %r13;
	sub.s32 	%r23, %r28, %r22;
	mul.wide.s32 	%rd7, %r21, 8;
	add.s64 	%rd8, %rd1, %rd7;
	ld.global.u32 	%r24, [%rd8];
	add.s32 	%r25, %r3, %r24;
	mad.lo.s32 	%r26, %r25, %r13, %r23;
	mul.wide.s32 	%rd9, %r26, 4;
	add.s64 	%rd10, %rd2, %rd9;
	ld.global.f32 	%f1, [%rd10];
	mul.wide.s32 	%rd11, %r27, 4;
	add.s64 	%rd12, %rd3, %rd11;
	st.global.f32 	[%rd12], %f1;
	add.s32 	%r29, %r29, 1;
	setp.ne.s32 	%p3, %r29, 0;
	add.s32 	%r28, %r28, 1;
	add.s32 	%r27, %r27, 1;
	@%p3 bra 	$L__BB2_2;
$L__BB2_4:
	ret;

}
	// .globl	_Z16warpGatherKernelIfmEvPKT_PKT0_PS0_iiiii
.visible .entry _Z16warpGatherKernelIfmEvPKT_PKT0_PS0_iiiii(
	.param .u64 .ptr .align 1 _Z16warpGatherKernelIfmEvPKT_PKT0_PS0_iiiii_param_0,
	.param .u64 .ptr .align 1 _Z16warpGatherKernelIfmEvPKT_PKT0_PS0_iiiii_param_1,
	.param .u64 .ptr .align 1 _Z16warpGatherKernelIfmEvPKT_PKT0_PS0_iiiii_param_2,
	.param .u32 _Z16warpGatherKernelIfmEvPKT_PKT0_PS0_iiiii_param_3,
	.param .u32 _Z16warpGatherKernelIfmEvPKT_PKT0_PS0_iiiii_param_4,
	.param .u32 _Z16warpGatherKernelIfmEvPKT_PKT0_PS0_iiiii_param_5,
	.param .u32 _Z16warpGatherKernelIfmEvPKT_PKT0_PS0_iiiii_param_6,
	.param .u32 _Z16warpGatherKernelIfmEvPKT_PKT0_PS0_iiiii_param_7
)
{
	.reg .pred 	%p<5>;
	.reg .b32 	%r<34>;
	.reg .b32 	%f<2>;
	.reg .b64 	%rd<13>;

	ld.param.u64 	%rd4, [_Z16warpGatherKernelIfmEvPKT_PKT0_PS0_iiiii_param_0];
	ld.param.u64 	%rd5, [_Z16warpGatherKernelIfmEvPKT_PKT0_PS0_iiiii_param_1];
	ld.param.u64 	%rd6, [_Z16warpGatherKernelIfmEvPKT_PKT0_PS0_iiiii_param_2];
	ld.param.u32 	%r17, [_Z16warpGatherKernelIfmEvPKT_PKT0_PS0_iiiii_param_3];
	ld.param.u32 	%r13, [_Z16warpGatherKernelIfmEvPKT_PKT0_PS0_iiiii_param_4];
	ld.param.u32 	%r14, [_Z16warpGatherKernelIfmEvPKT_PKT0_PS0_iiiii_param_5];
	ld.param.u32 	%r15, [_Z16warpGatherKernelIfmEvPKT_PKT0_PS0_iiiii_param_6];
	ld.param.u32 	%r16, [_Z16warpGatherKernelIfmEvPKT_PKT0_PS0_iiiii_param_7];
	mov.u32 	%r18, %tid.x;
	mov.u32 	%r19, %ctaid.x;
	mov.u32 	%r20, %ntid.x;
	mad.lo.s32 	%r1, %r19, %r20, %r18;
	setp.ge.s32 	%p1, %r1, %r17;
	@%p1 bra 	$L__BB3_5;
	mov.u32 	%r21, %ntid.y;
	mov.u32 	%r22, %ctaid.y;
	mov.u32 	%r23, %tid.y;
	mad.lo.s32 	%r24, %r22, %r21, %r23;
	mul.lo.s32 	%r32, %r16, %r24;
	setp.lt.s32 	%p2, %r16, 1;
	@%p2 bra 	$L__BB3_5;
	mul.lo.s32 	%r3, %r15, %r14;
	mul.lo.s32 	%r4, %r13, %r1;
	neg.s32 	%r33, %r16;
	mad.lo.s32 	%r31, %r3, %r1, %r32;
	cvta.to.global.u64 	%rd1, %rd5;
	cvta.to.global.u64 	%rd2, %rd4;
	cvta.to.global.u64 	%rd3, %rd6;
$L__BB3_3:
	setp.ge.s32 	%p3, %r32, %r3;
	@%p3 bra 	$L__BB3_5;
	div.s32 	%r25, %r32, %r14;
	mul.lo.s32 	%r26, %r25, %r14;
	sub.s32 	%r27, %r32, %r26;
	mul.wide.s32 	%rd7, %r25, 8;
	add.s64 	%rd8, %rd1, %rd7;
	ld.global.u32 	%r28, [%rd8];
	add.s32 	%r29, %r4, %r28;
	mad.lo.s32 	%r30, %r29, %r14, %r27;
	mul.wide.s32 	%rd9, %r30, 4;
	add.s64 	%rd10, %rd2, %rd9;
	ld.global.f32 	%f1, [%rd10];
	mul.wide.s32 	%rd11, %r31, 4;
	add.s64 	%rd12, %rd3, %rd11;
	st.global.f32 	[%rd12], %f1;
	add.s32 	%r33, %r33, 1;
	setp.ne.s32 	%p4, %r33, 0;
	add.s32 	%r32, %r32, 1;
	add.s32 	%r31, %r31, 1;
	@%p4 bra 	$L__BB3_3;
$L__BB3_5:
	ret;

}
	// .globl	_ZN3cub18CUB_300001_SM_10006detail11EmptyKernelIvEEvv
.visible .entry _ZN3cub18CUB_300001_SM_10006detail11EmptyKernelIvEEvv()
{


	ret;

}


// ===== COMPILED SASS (sm_100) =====

	.target	sm_100

	.elftype	@"ET_EXEC"


//--------------------- .note.nv.tkinfo           --------------------------
	.section	.note.nv.tkinfo,"",@"SHT_NOTE"
	.sectionflags	@"SHF_NOTE_NV_TKINFO"
	.tkinfo
        /*0018*/ 	.word	0x00000002
        /*0030*/ 	.string	""
        /*0030*/ 	.string	"ptxas"
        /*0030*/ 	.string	"Cuda compilation tools, release 13.0, V13.0.88"
        /*0030*/ 	.string	"Build cuda_13.0.r13.0/compiler.36424714_0"
        /*0030*/ 	.string	"-arch sm_100 -m 64 "



//--------------------- .note.nv.cuinfo           --------------------------
	.section	.note.nv.cuinfo,"",@"SHT_NOTE"
	.sectionflags	@"SHF_NOTE_NV_CUINFO"
        /*0018*/ 	.short	0x0002
        /*001a*/ 	.short	0x0064
        /*001c*/ 	.short	0x0082
	.zero		2


//--------------------- .nv.info                  --------------------------
	.section	.nv.info,"",@"SHT_CUDA_INFO"
	.align	4


	//----- nvinfo : EIATTR_REGCOUNT
	.align		4
        /*0000*/ 	.byte	0x04, 0x2f
        /*0002*/ 	.short	(.L_41 - .L_40)
	.align		4
.L_40:
        /*0004*/ 	.word	index@(_Z17blockGatherKernelI6__halfmEvPKT_PKT0_PS1_iiii)
        /*0008*/ 	.word	0x00000016


	//----- nvinfo : EIATTR_FRAME_SIZE
	.align		4
.L_41:
        /*000c*/ 	.byte	0x04, 0x11
        /*000e*/ 	.short	(.L_43 - .L_42)
	.align		4
.L_42:
        /*0010*/ 	.word	index@(_Z17blockGatherKernelI6__halfmEvPKT_PKT0_PS1_iiii)
        /*0014*/ 	.word	0x00000000


	//----- nvinfo : EIATTR_REGCOUNT
	.align		4
.L_43:
        /*0018*/ 	.byte	0x04, 0x2f
        /*001a*/ 	.short	(.L_45 - .L_44)
	.align		4
.L_44:
        /*001c*/ 	.word	index@(_Z16warpGatherKernelI6__halfmEvPKT_PKT0_PS1_iiiii)
        /*0020*/ 	.word	0x00000016


	//----- nvinfo : EIATTR_FRAME_SIZE
	.align		4
.L_45:
        /*0024*/ 	.byte	0x04, 0x11
        /*0026*/ 	.short	(.L_47 - .L_46)
	.align		4
.L_46:
        /*0028*/ 	.word	index@(_Z16warpGatherKernelI6__halfmEvPKT_PKT0_PS1_iiiii)
        /*002c*/ 	.word	0x00000000


	//----- nvinfo : EIATTR_REGCOUNT
	.align		4
.L_47:
        /*0030*/ 	.byte	0x04, 0x2f
        /*0032*/ 	.short	(.L_49 - .L_48)
	.align		4
.L_48:
        /*0034*/ 	.word	index@(_Z17blockGatherKernelIfmEvPKT_PKT0_PS0_iiii)
        /*0038*/ 	.word	0x00000016


	//----- nvinfo : EIATTR_FRAME_SIZE
	.align		4
.L_49:
        /*003c*/ 	.byte	0x04, 0x11
        /*003e*/ 	.short	(.L_51 - .L_50)
	.align		4
.L_50:
        /*0040*/ 	.word	index@(_Z17blockGatherKernelIfmEvPKT_PKT0_PS0_iiii)
        /*0044*/ 	.word	0x00000000


	//----- nvinfo : EIATTR_REGCOUNT
	.align		4
.L_51:
        /*0048*/ 	.byte	0x04, 0x2f
        /*004a*/ 	.short	(.L_53 - .L_52)
	.align		4
.L_52:
        /*004c*/ 	.word	index@(_Z16warpGatherKernelIfmEvPKT_PKT0_PS0_iiiii)
        /*0050*/ 	.word	0x00000016


	//----- nvinfo : EIATTR_FRAME_SIZE
	.align		4
.L_53:
        /*0054*/ 	.byte	0x04, 0x11
        /*0056*/ 	.short	(.L_55 - .L_54)
	.align		4
.L_54:
        /*0058*/ 	.word	index@(_Z16warpGatherKernelIfmEvPKT_PKT0_PS0_iiiii)
        /*005c*/ 	.word	0x00000000


	//----- nvinfo : EIATTR_REGCOUNT
	.align		4
.L_55:
        /*0060*/ 	.byte	0x04, 0x2f
        /*0062*/ 	.short	(.L_57 - .L_56)
	.align		4
.L_56:
        /*0064*/ 	.word	index@(_ZN3cub18CUB_300001_SM_10006detail11EmptyKernelIvEEvv)
        /*0068*/ 	.word	0x00000004


	//----- nvinfo : EIATTR_FRAME_SIZE
	.align		4
.L_57:
        /*006c*/ 	.byte	0x04, 0x11
        /*006e*/ 	.short	(.L_59 - .L_58)
	.align		4
.L_58:
        /*0070*/ 	.word	index@(_ZN3cub18CUB_300001_SM_10006detail11EmptyKernelIvEEvv)
        /*0074*/ 	.word	0x00000000


	//----- nvinfo : EIATTR_MIN_STACK_SIZE
	.align		4
.L_59:
        /*0078*/ 	.byte	0x04, 0x12
        /*007a*/ 	.short	(.L_61 - .L_60)
	.align		4
.L_60:
        /*007c*/ 	.word	index@(_ZN3cub18CUB_300001_SM_10006detail11EmptyKernelIvEEvv)
        /*0080*/ 	.word	0x00000000


	//----- nvinfo : EIATTR_MIN_STACK_SIZE
	.align		4
.L_61:
        /*0084*/ 	.byte	0x04, 0x12
        /*0086*/ 	.short	(.L_63 - .L_62)
	.align		4
.L_62:
        /*0088*/ 	.word	index@(_Z16warpGatherKernelIfmEvPKT_PKT0_PS0_iiiii)
        /*008c*/ 	.word	0x00000000


	//----- nvinfo : EIATTR_MIN_STACK_SIZE
	.align		4
.L_63:
        /*0090*/ 	.byte	0x04, 0x12
        /*0092*/ 	.short	(.L_65 - .L_64)
	.align		4
.L_64:
        /*0094*/ 	.word	index@(_Z17blockGatherKernelIfmEvPKT_PKT0_PS0_iiii)
        /*0098*/ 	.word	0x00000000


	//----- nvinfo : EIATTR_MIN_STACK_SIZE
	.align		4
.L_65:
        /*009c*/ 	.byte	0x04, 0x12
        /*009e*/ 	.short	(.L_67 - .L_66)
	.align		4
.L_66:
        /*00a0*/ 	.word	index@(_Z16warpGatherKernelI6__halfmEvPKT_PKT0_PS1_iiiii)
        /*00a4*/ 	.word	0x00000000


	//----- nvinfo : EIATTR_MIN_STACK_SIZE
	.align		4
.L_67:
        /*00a8*/ 	.byte	0x04, 0x12
        /*00aa*/ 	.short	(.L_69 - .L_68)
	.align		4
.L_68:
        /*00ac*/ 	.word	index@(_Z17blockGatherKernelI6__halfmEvPKT_PKT0_PS1_iiii)
        /*00b0*/ 	.word	0x00000000
.L_69:


//--------------------- .nv.compat                --------------------------
	.section	.nv.compat,"",@"SHT_CUDA_COMPAT_INFO"
	.align	4
        /*0000*/ 	.byte	0x02, 0x09, 0x00, 0x00, 0x02, 0x02, 0x01, 0x00, 0x02, 0x05, 0x05, 0x00, 0x03, 0x07, 0x01, 0x01
        /*0010*/ 	.byte	0x02, 0x03, 0x00, 0x00, 0x02, 0x06, 0x01, 0x00, 0x04, 0x0b, 0x08, 0x00, 0x09, 0x00, 0x00, 0x00
        /*0020*/ 	.byte	0x00, 0x00, 0x00, 0x00


//--------------------- .nv.info._ZN3cub18CUB_300001_SM_10006detail11EmptyKernelIvEEvv --------------------------
	.section	.nv.info._ZN3cub18CUB_300001_SM_10006detail11EmptyKernelIvEEvv,"",@"SHT_CUDA_INFO"
	.sectionflags	@""
	.align	4


	//----- nvinfo : EIATTR_CUDA_API_VERSION
	.align		4
        /*0000*/ 	.byte	0x04, 0x37
        /*0002*/ 	.short	(.L_71 - .L_70)
.L_70:
        /*0004*/ 	.word	0x00000082


	//----- nvinfo : EIATTR_SPARSE_MMA_MASK
	.align		4
.L_71:
        /*0008*/ 	.byte	0x03, 0x50
        /*000a*/ 	.short	0x0000


	//----- nvinfo : EIATTR_MAXREG_COUNT
	.align		4
        /*000c*/ 	.byte	0x03, 0x1b
        /*000e*/ 	.short	0x00ff


	//----- nvinfo : EIATTR_MERCURY_ISA_VERSION
	.align		4
        /*0010*/ 	.byte	0x03, 0x5f
        /*0012*/ 	.short	0x0101


	//----- nvinfo : EIATTR_VRC_CTA_INIT_COUNT
	.align		4
        /*0014*/ 	.byte	0x02, 0x4a
	.zero		1
	.zero		1


	//----- nvinfo : EIATTR_EXIT_INSTR_OFFSETS
	.align		4
        /*0018*/ 	.byte	0x04, 0x1c
        /*001a*/ 	.short	(.L_73 - .L_72)


	//   ....[0]....
.L_72:
        /*001c*/ 	.word	0x00000010


	//----- nvinfo : EIATTR_SW_WAR
	.align		4
.L_73:
        /*0020*/ 	.byte	0x04, 0x36
        /*0022*/ 	.short	(.L_75 - .L_74)
.L_74:
        /*0024*/ 	.word	0x00000008
.L_75:


//--------------------- .nv.info._Z16warpGatherKernelIfmEvPKT_PKT0_PS0_iiiii --------------------------
	.section	.nv.info._Z16warpGatherKernelIfmEvPKT_PKT0_PS0_iiiii,"",@"SHT_CUDA_INFO"
	.sectionflags	@""
	.align	4


	//----- nvinfo : EIATTR_CUDA_API_VERSION
	.align		4
        /*0000*/ 	.byte	0x04, 0x37
        /*0002*/ 	.short	(.L_77 - .L_76)
.L_76:
        /*0004*/ 	.word	0x00000082


	//----- nvinfo : EIATTR_KPARAM_INFO
	.align		4
.L_77:
        /*0008*/ 	.byte	0x04, 0x17
        /*000a*/ 	.short	(.L_79 - .L_78)
.L_78:
        /*000c*/ 	.word	0x00000000
        /*0010*/ 	.short	0x0007
        /*0012*/ 	.short	0x0028
        /*0014*/ 	.byte	0x00, 0xf0, 0x11, 0x00


	//----- nvinfo : EIATTR_KPARAM_INFO
	.align		4
.L_79:
        /*0018*/ 	.byte	0x04, 0x17
        /*001a*/ 	.short	(.L_81 - .L_80)
.L_80:
        /*001c*/ 	.word	0x00000000
        /*0020*/ 	.short	0x0006
        /*0022*/ 	.short	0x0024
        /*0024*/ 	.byte	0x00, 0xf0, 0x11, 0x00


	//----- nvinfo : EIATTR_KPARAM_INFO
	.align		4
.L_81:
        /*0028*/ 	.byte	0x04, 0x17
        /*002a*/ 	.short	(.L_83 - .L_82)
.L_82:
        /*002c*/ 	.word	0x00000000
        /*0030*/ 	.short	0x0005
        /*0032*/ 	.short	0x0020
        /*0034*/ 	.byte	0x00, 0xf0, 0x11, 0x00


	//----- nvinfo : EIATTR_KPARAM_INFO
	.align		4
.L_83:
        /*0038*/ 	.byte	0x04, 0x17
        /*003a*/ 	.short	(.L_85 - .L_84)
.L_84:
        /*003c*/ 	.word	0x00000000
        /*0040*/ 	.short	0x0004
        /*0042*/ 	.short	0x001c
        /*0044*/ 	.byte	0x00, 0xf0, 0x11, 0x00


	//----- nvinfo : EIATTR_KPARAM_INFO
	.align		4
.L_85:
        /*0048*/ 	.byte	0x04, 0x17
        /*004a*/ 	.short	(.L_87 - .L_86)
.L_86:
        /*004c*/ 	.word	0x00000000
        /*0050*/ 	.short	0x0003
        /*0052*/ 	.short	0x0018
        /*0054*/ 	.byte	0x00, 0xf0, 0x11, 0x00


	//----- nvinfo : EIATTR_KPARAM_INFO
	.align		4
.L_87:
        /*0058*/ 	.byte	0x04, 0x17
        /*005a*/ 	.short	(.L_89 - .L_88)
.L_88:
        /*005c*/ 	.word	0x00000000
        /*0060*/ 	.short	0x0002
        /*0062*/ 	.short	0x0010
        /*0064*/ 	.byte	0x00, 0xf5, 0x21, 0x00


	//----- nvinfo : EIATTR_KPARAM_INFO
	.align		4
.L_89:
        /*0068*/ 	.byte	0x04, 0x17
        /*006a*/ 	.short	(.L_91 - .L_90)
.L_90:
        /*006c*/ 	.word	0x00000000
        /*0070*/ 	.short	0x0001
        /*0072*/ 	.short	0x0008
        /*0074*/ 	.byte	0x00, 0xf5, 0x21, 0x00


	//----- nvinfo : EIATTR_KPARAM_INFO
	.align		4
.L_91:
        /*0078*/ 	.byte	0x04, 0x17
        /*007a*/ 	.short	(.L_93 - .L_92)
.L_92:
        /*007c*/ 	.word	0x00000000
        /*0080*/ 	.short	0x0000
        /*0082*/ 	.short	0x0000
        /*0084*/ 	.byte	0x00, 0xf5, 0x21, 0x00


	//----- nvinfo : EIATTR_SPARSE_MMA_MASK
	.align		4
.L_93:
        /*0088*/ 	.byte	0x03, 0x50
        /*008a*/ 	.short	0x0000


	//----- nvinfo : EIATTR_MAXREG_COUNT
	.align		4
        /*008c*/ 	.byte	0x03, 0x1b
        /*008e*/ 	.short	0x00ff


	//----- nvinfo : EIATTR_MERCURY_ISA_VERSION
	.align		4
        /*0090*/ 	.byte	0x03, 0x5f
        /*0092*/ 	.short	0x0101


	//----- nvinfo : EIATTR_VRC_CTA_INIT_COUNT
	.align		4
        /*0094*/ 	.byte	0x02, 0x4a
	.zero		1
	.zero		1


	//----- nvinfo : EIATTR_EXIT_INSTR_OFFSETS
	.align		4
        /*0098*/ 	.byte	0x04, 0x1c
        /*009a*/ 	.short	(.L_95 - .L_94)


	//   ....[0]....
.L_94:
        /*009c*/ 	.word	0x00000070


	//   ....[1]....
        /*00a0*/ 	.word	0x000000e0


	//   ....[2]....
        /*00a4*/ 	.word	0x000001d0


	//   ....[3]....
        /*00a8*/ 	.word	0x00000440


	//----- nvinfo : EIATTR_CBANK_PARAM_SIZE
	.align		4
.L_95:
        /*00ac*/ 	.byte	0x03, 0x19
        /*00ae*/ 	.short	0x002c


	//----- nvinfo : EIATTR_PARAM_CBANK
	.align		4
        /*00b0*/ 	.byte	0x04, 0x0a
        /*00b2*/ 	.short	(.L_97 - .L_96)
	.align		4
.L_96:
        /*00b4*/ 	.word	index@(.nv.constant0._Z16warpGatherKernelIfmEvPKT_PKT0_PS0_iiiii)
        /*00b8*/ 	.short	0x0380
        /*00ba*/ 	.short	0x002c


	//----- nvinfo : EIATTR_SW_WAR
	.align		4
.L_97:
        /*00bc*/ 	.byte	0x04, 0x36
        /*00be*/ 	.short	(.L_99 - .L_98)
.L_98:
        /*00c0*/ 	.word	0x00000008
.L_99:


//--------------------- .nv.info._Z17blockGatherKernelIfmEvPKT_PKT0_PS0_iiii --------------------------
	.section	.nv.info._Z17blockGatherKernelIfmEvPKT_PKT0_PS0_iiii,"",@"SHT_CUDA_INFO"
	.sectionflags	@""
	.align	4


	//----- nvinfo : EIATTR_CUDA_API_VERSION
	.align		4
        /*0000*/ 	.byte	0x04, 0x37
        /*0002*/ 	.short	(.L_101 - .L_100)
.L_100:
        /*0004*/ 	.word	0x00000082


	//----- nvinfo : EIATTR_KPARAM_INFO
	.align		4
.L_101:
        /*0008*/ 	.byte	0x04, 0x17
        /*000a*/ 	.short	(.L_103 - .L_102)
.L_102:
        /*000c*/ 	.word	0x00000000
        /*0010*/ 	.short	0x0006
        /*0012*/ 	.short	0x0024
        /*0014*/ 	.byte	0x00, 0xf0, 0x11, 0x00


	//----- nvinfo : EIATTR_KPARAM_INFO
	.align		4
.L_103:
        /*0018*/ 	.byte	0x04, 0x17
        /*001a*/ 	.short	(.L_105 - .L_104)
.L_104:
        /*001c*/ 	.word	0x00000000
        /*0020*/ 	.short	0x0005
        /*0022*/ 	.short	0x0020
        /*0024*/ 	.byte	0x00, 0xf0, 0x11, 0x00


	//----- nvinfo : EIATTR_KPARAM_INFO
	.align		4
.L_105:
        /*0028*/ 	.byte	0x04, 0x17
        /*002a*/ 	.short	(.L_107 - .L_106)
.L_106:
        /*002c*/ 	.word	0x00000000
        /*0030*/ 	.short	0x0004
        /*0032*/ 	.short	0x001c
        /*0034*/ 	.byte	0x00, 0xf0, 0x11, 0x00


	//----- nvinfo : EIATTR_KPARAM_INFO
	.align		4
.L_107:
        /*0038*/ 	.byte	0x04, 0x17
        /*003a*/ 	.short	(.L_109 - .L_108)
.L_108:
        /*003c*/ 	.word	0x00000000
        /*0040*/ 	.short	0x0003
        /*0042*/ 	.short	0x0018
        /*0044*/ 	.byte	0x00, 0xf0, 0x11, 0x00


	//----- nvinfo : EIATTR_KPARAM_INFO
	.align		4
.L_109:
        /*0048*/ 	.byte	0x04, 0x17
        /*004a*/ 	.short	(.L_111 - .L_110)
.L_110:
        /*004c*/ 	.word	0x00000000
        /*0050*/ 	.short	0x0002
        /*0052*/ 	.short	0x0010
        /*0054*/ 	.byte	0x00, 0xf5, 0x21, 0x00


	//----- nvinfo : EIATTR_KPARAM_INFO
	.align		4
.L_111:
        /*0058*/ 	.byte	0x04, 0x17
        /*005a*/ 	.short	(.L_113 - .L_112)
.L_112:
        /*005c*/ 	.word	0x00000000
        /*0060*/ 	.short	0x0001
        /*0062*/ 	.short	0x0008
        /*0064*/ 	.byte	0x00, 0xf5, 0x21, 0x00


	//----- nvinfo : EIATTR_KPARAM_INFO
	.align		4
.L_113:
        /*0068*/ 	.byte	0x04, 0x17
        /*006a*/ 	.short	(.L_115 - .L_114)
.L_114:
        /*006c*/ 	.word	0x00000000
        /*0070*/ 	.short	0x0000
        /*0072*/ 	.short	0x0000
        /*0074*/ 	.byte	0x00, 0xf5, 0x21, 0x00


	//----- nvinfo : EIATTR_SPARSE_MMA_MASK
	.align		4
.L_115:
        /*0078*/ 	.byte	0x03, 0x50
        /*007a*/ 	.short	0x0000


	//----- nvinfo : EIATTR_MAXREG_COUNT
	.align		4
        /*007c*/ 	.byte	0x03, 0x1b
        /*007e*/ 	.short	0x00ff


	//----- nvinfo : EIATTR_MERCURY_ISA_VERSION
	.align		4
        /*0080*/ 	.byte	0x03, 0x5f
        /*0082*/ 	.short	0x0101


	//----- nvinfo : EIATTR_VRC_CTA_INIT_COUNT
	.align		4
        /*0084*/ 	.byte	0x02, 0x4a
	.zero		1
	.zero		1


	//----- nvinfo : EIATTR_EXIT_INSTR_OFFSETS
	.align		4
        /*0088*/ 	.byte	0x04, 0x1c
        /*008a*/ 	.short	(.L_117 - .L_116)


	//   ....[0]....
.L_116:
        /*008c*/ 	.word	0x00000060


	//   ....[1]....
        /*0090*/ 	.word	0x00000180


	//   ....[2]....
        /*0094*/ 	.word	0x000003e0


	//----- nvinfo : EIATTR_CBANK_PARAM_SIZE
	.align		4
.L_117:
        /*0098*/ 	.byte	0x03, 0x19
        /*009a*/ 	.short	0x0028


	//----- nvinfo : EIATTR_PARAM_CBANK
	.align		4
        /*009c*/ 	.byte	0x04, 0x0a
        /*009e*/ 	.short	(.L_119 - .L_118)
	.align		4
.L_118:
        /*00a0*/ 	.word	index@(.nv.constant0._Z17blockGatherKernelIfmEvPKT_PKT0_PS0_iiii)
        /*00a4*/ 	.short	0x0380
        /*00a6*/ 	.short	0x0028


	//----- nvinfo : EIATTR_SW_WAR
	.align		4
.L_119:
        /*00a8*/ 	.byte	0x04, 0x36
        /*00aa*/ 	.short	(.L_121 - .L_120)
.L_120:
        /*00ac*/ 	.word	0x00000008
.L_121:


//--------------------- .nv.info._Z16warpGatherKernelI6__halfmEvPKT_PKT0_PS1_iiiii --------------------------
	.section	.nv.info._Z16warpGatherKernelI6__halfmEvPKT_PKT0_PS1_iiiii,"",@"SHT_CUDA_INFO"
	.sectionflags	@""
	.align	4


	//----- nvinfo : EIATTR_CUDA_API_VERSION
	.align		4
        /*0000*/ 	.byte	0x04, 0x37
        /*0002*/ 	.short	(.L_123 - .L_122)
.L_122:
        /*0004*/ 	.word	0x00000082


	//----- nvinfo : EIATTR_KPARAM_INFO
	.align		4
.L_123:
        /*0008*/ 	.byte	0x04, 0x17
        /*000a*/ 	.short	(.L_125 - .L_124)
.L_124:
        /*000c*/ 	.word	0x00000000
        /*0010*/ 	.short	0x0007
        /*0012*/ 	.short	0x0028
        /*0014*/ 	.byte	0x00, 0xf0, 0x11, 0x00


	//----- nvinfo : EIATTR_KPARAM_INFO
	.align		4
.L_125:
        /*0018*/ 	.byte	0x04, 0x17
        /*001a*/ 	.short	(.L_127 - .L_126)
.L_126:
        /*001c*/ 	.word	0x00000000
        /*0020*/ 	.short	0x0006
        /*0022*/ 	.short	0x0024
        /*0024*/ 	.byte	0x00, 0xf0, 0x11, 0x00


	//----- nvinfo : EIATTR_KPARAM_INFO
	.align		4
.L_127:
        /*0028*/ 	.byte	0x04, 0x17
        /*002a*/ 	.short	(.L_129 - .L_128)
.L_128:
        /*002c*/ 	.word	0x00000000
        /*0030*/ 	.short	0x0005
        /*0032*/ 	.short	0x0020
        /*0034*/ 	.byte	0x00, 0xf0, 0x11, 0x00


	//----- nvinfo : EIATTR_KPARAM_INFO
	.align		4
.L_129:
        /*0038*/ 	.byte	0x04, 0x17
        /*003a*/ 	.short	(.L_131 - .L_130)
.L_130:
        /*003c*/ 	.word	0x00000000
        /*0040*/ 	.short	0x0004
        /*0042*/ 	.short	0x001c
        /*0044*/ 	.byte	0x00, 0xf0, 0x11, 0x00


	//----- nvinfo : EIATTR_KPARAM_INFO
	.align		4
.L_131:
        /*0048*/ 	.byte	0x04, 0x17
        /*004a*/ 	.short	(.L_133 - .L_132)
.L_132:
        /*004c*/ 	.word	0x00000000
        /*0050*/ 	.short	0x0003
        /*0052*/ 	.short	0x0018
        /*0054*/ 	.byte	0x00, 0xf0, 0x11, 0x00


	//----- nvinfo : EIATTR_KPARAM_INFO
	.align		4
.L_133:
        /*0058*/ 	.byte	0x04, 0x17
        /*005a*/ 	.short	(.L_135 - .L_134)
.L_134:
        /*005c*/ 	.word	0x00000000
        /*0060*/ 	.short	0x0002
        /*0062*/ 	.short	0x0010
        /*0064*/ 	.byte	0x00, 0xf5, 0x21, 0x00


	//----- nvinfo : EIATTR_KPARAM_INFO
	.align		4
.L_135:
        /*0068*/ 	.byte	0x04, 0x17
        /*006a*/ 	.short	(.L_137 - .L_136)
.L_136:
        /*006c*/ 	.word	0x00000000
        /*0070*/ 	.short	0x0001
        /*0072*/ 	.short	0x0008
        /*0074*/ 	.byte	0x00, 0xf5, 0x21, 0x00


	//----- nvinfo : EIATTR_KPARAM_INFO
	.align		4
.L_137:
        /*0078*/ 	.byte	0x04, 0x17
        /*007a*/ 	.short	(.L_139 - .L_138)
.L_138:
        /*007c*/ 	.word	0x00000000
        /*0080*/ 	.short	0x0000
        /*0082*/ 	.short	0x0000
        /*0084*/ 	.byte	0x00, 0xf5, 0x21, 0x00


	//----- nvinfo : EIATTR_SPARSE_MMA_MASK
	.align		4
.L_139:
        /*0088*/ 	.byte	0x03, 0x50
        /*008a*/ 	.short	0x0000


	//----- nvinfo : EIATTR_MAXREG_COUNT
	.align		4
        /*008c*/ 	.byte	0x03, 0x1b
        /*008e*/ 	.short	0x00ff


	//----- nvinfo : EIATTR_MERCURY_ISA_VERSION
	.align		4
        /*0090*/ 	.byte	0x03, 0x5f
        /*0092*/ 	.short	0x0101


	//----- nvinfo : EIATTR_VRC_CTA_INIT_COUNT
	.align		4
        /*0094*/ 	.byte	0x02, 0x4a
	.zero		1
	.zero		1


	//----- nvinfo : EIATTR_EXIT_INSTR_OFFSETS
	.align		4
        /*0098*/ 	.byte	0x04, 0x1c
        /*009a*/ 	.short	(.L_141 - .L_140)


	//   ....[0]....
.L_140:
        /*009c*/ 	.word	0x00000070


	//   ....[1]....
        /*00a0*/ 	.word	0x000000e0


	//   ....[2]....
        /*00a4*/ 	.word	0x000001d0


	//   ....[3]....
        /*00a8*/ 	.word	0x00000440


	//----- nvinfo : EIATTR_CBANK_PARAM_SIZE
	.align		4
.L_141:
        /*00ac*/ 	.byte	0x03, 0x19
        /*00ae*/ 	.short	0x002c


	//----- nvinfo : EIATTR_PARAM_CBANK
	.align		4
        /*00b0*/ 	.byte	0x04, 0x0a
        /*00b2*/ 	.short	(.L_143 - .L_142)
	.align		4
.L_142:
        /*00b4*/ 	.word	index@(.nv.constant0._Z16warpGatherKernelI6__halfmEvPKT_PKT0_PS1_iiiii)
        /*00b8*/ 	.short	0x0380
        /*00ba*/ 	.short	0x002c


	//----- nvinfo : EIATTR_SW_WAR
	.align		4
.L_143:
        /*00bc*/ 	.byte	0x04, 0x36
        /*00be*/ 	.short	(.L_145 - .L_144)
.L_144:
        /*00c0*/ 	.word	0x00000008
.L_145:


//--------------------- .nv.info._Z17blockGatherKernelI6__halfmEvPKT_PKT0_PS1_iiii --------------------------
	.section	.nv.info._Z17blockGatherKernelI6__halfmEvPKT_PKT0_PS1_iiii,"",@"SHT_CUDA_INFO"
	.sectionflags	@""
	.align	4


	//----- nvinfo : EIATTR_CUDA_API_VERSION
	.align		4
        /*0000*/ 	.byte	0x04, 0x37
        /*0002*/ 	.short	(.L_147 - .L_146)
.L_146:
        /*0004*/ 	.word	0x00000082


	//----- nvinfo : EIATTR_KPARAM_INFO
	.align		4
.L_147:
        /*0008*/ 	.byte	0x04, 0x17
        /*000a*/ 	.short	(.L_149 - .L_148)
.L_148:
        /*000c*/ 	.word	0x00000000
        /*0010*/ 	.short	0x0006
        /*0012*/ 	.short	0x0024
        /*0014*/ 	.byte	0x00, 0xf0, 0x11, 0x00


	//----- nvinfo : EIATTR_KPARAM_INFO
	.align		4
.L_149:
        /*0018*/ 	.byte	0x04, 0x17
        /*001a*/ 	.short	(.L_151 - .L_150)
.L_150:
        /*001c*/ 	.word	0x00000000
        /*0020*/ 	.short	0x0005
        /*0022*/ 	.short	0x0020
        /*0024*/ 	.byte	0x00, 0xf0, 0x11, 0x00


	//----- nvinfo : EIATTR_KPARAM_INFO
	.align		4
.L_151:
        /*0028*/ 	.byte	0x04, 0x17
        /*002a*/ 	.short	(.L_153 - .L_152)
.L_152:
        /*002c*/ 	.word	0x00000000
        /*0030*/ 	.short	0x0004
        /*0032*/ 	.short	0x001c
        /*0034*/ 	.byte	0x00, 0xf0, 0x11, 0x00


	//----- nvinfo : EIATTR_KPARAM_INFO
	.align		4
.L_153:
        /*0038*/ 	.byte	0x04, 0x17
        /*003a*/ 	.short	(.L_155 - .L_154)
.L_154:
        /*003c*/ 	.word	0x00000000
        /*0040*/ 	.short	0x0003
        /*0042*/ 	.short	0x0018
        /*0044*/ 	.byte	0x00, 0xf0, 0x11, 0x00


	//----- nvinfo : EIATTR_KPARAM_INFO
	.align		4
.L_155:
        /*0048*/ 	.byte	0x04, 0x17
        /*004a*/ 	.short	(.L_157 - .L_156)
.L_156:
        /*004c*/ 	.word	0x00000000
        /*0050*/ 	.short	0x0002
        /*0052*/ 	.short	0x0010
        /*0054*/ 	.byte	0x00, 0xf5, 0x21, 0x00


	//----- nvinfo : EIATTR_KPARAM_INFO
	.align		4
.L_157:
        /*0058*/ 	.byte	0x04, 0x17
        /*005a*/ 	.short	(.L_159 - .L_158)
.L_158:
        /*005c*/ 	.word	0x00000000
        /*0060*/ 	.short	0x0001
        /*0062*/ 	.short	0x0008
        /*0064*/ 	.byte	0x00, 0xf5, 0x21, 0x00


	//----- nvinfo : EIATTR_KPARAM_INFO
	.align		4
.L_159:
        /*0068*/ 	.byte	0x04, 0x17
        /*006a*/ 	.short	(.L_161 - .L_160)
.L_160:
        /*006c*/ 	.word	0x00000000
        /*0070*/ 	.short	0x0000
        /*0072*/ 	.short	0x0000
        /*0074*/ 	.byte	0x00, 0xf5, 0x21, 0x00


	//----- nvinfo : EIATTR_SPARSE_MMA_MASK
	.align		4
.L_161:
        /*0078*/ 	.byte	0x03, 0x50
        /*007a*/ 	.short	0x0000


	//----- nvinfo : EIATTR_MAXREG_COUNT
	.align		4
        /*007c*/ 	.byte	0x03, 0x1b
        /*007e*/ 	.short	0x00ff


	//----- nvinfo : EIATTR_MERCURY_ISA_VERSION
	.align		4
        /*0080*/ 	.byte	0x03, 0x5f
        /*0082*/ 	.short	0x0101


	//----- nvinfo : EIATTR_VRC_CTA_INIT_COUNT
	.align		4
        /*0084*/ 	.byte	0x02, 0x4a
	.zero		1
	.zero		1


	//----- nvinfo : EIATTR_EXIT_INSTR_OFFSETS
	.align		4
        /*0088*/ 	.byte	0x04, 0x1c
        /*008a*/ 	.short	(.L_163 - .L_162)


	//   ....[0]....
.L_162:
        /*008c*/ 	.word	0x00000060


	//   ....[1]....
        /*0090*/ 	.word	0x00000180


	//   ....[2]....
        /*0094*/ 	.word	0x000003e0


	//----- nvinfo : EIATTR_CBANK_PARAM_SIZE
	.align		4
.L_163:
        /*0098*/ 	.byte	0x03, 0x19
        /*009a*/ 	.short	0x0028


	//----- nvinfo : EIATTR_PARAM_CBANK
	.align		4
        /*009c*/ 	.byte	0x04, 0x0a
        /*009e*/ 	.short	(.L_165 - .L_164)
	.align		4
.L_164:
        /*00a0*/ 	.word	index@(.nv.constant0._Z17blockGatherKernelI6__halfmEvPKT_PKT0_PS1_iiii)
        /*00a4*/ 	.short	0x0380
        /*00a6*/ 	.short	0x0028


	//----- nvinfo : EIATTR_SW_WAR
	.align		4
.L_165:
        /*00a8*/ 	.byte	0x04, 0x36
        /*00aa*/ 	.short	(.L_167 - .L_166)
.L_166:
        /*00ac*/ 	.word	0x00000008
.L_167:


//--------------------- .nv.callgraph             --------------------------
	.section	.nv.callgraph,"",@"SHT_CUDA_CALLGRAPH"
	.align	4
	.sectionentsize	8
	.align		4
        /*0000*/ 	.word	0x00000000
	.align		4
        /*0004*/ 	.word	0xffffffff
	.align		4
        /*0008*/ 	.word	0x00000000
	.align		4
        /*000c*/ 	.word	0xfffffffe
	.align		4
        /*0010*/ 	.word	0x00000000
	.align		4
        /*0014*/ 	.word	0xfffffffd
	.align		4
        /*0018*/ 	.word	0x00000000
	.align		4
        /*001c*/ 	.word	0xfffffffc


//--------------------- .nv.constant4             --------------------------
	.section	.nv.constant4,"a",@progbits
	.align	8
	.align		8
.nv.constant4:
        /*0000*/ 	.dword	_ZN34_INTERNAL_9a0f8146_4_k_cu_8bd64a6e4cuda3std3__45__cpo5beginE
	.align		8
        /*0008*/ 	.dword	_ZN34_INTERNAL_9a0f8146_4_k_cu_8bd64a6e4cuda3std3__45__cpo3endE
	.align		8
        /*0010*/ 	.dword	_ZN34_INTERNAL_9a0f8146_4_k_cu_8bd64a6e4cuda3std3__45__cpo6cbeginE
	.align		8
        /*0018*/ 	.dword	_ZN34_INTERNAL_9a0f8146_4_k_cu_8bd64a6e4cuda3std3__45__cpo4cendE
	.align		8
        /*0020*/ 	.dword	_ZN34_INTERNAL_9a0f8146_4_k_cu_8bd64a6e4cuda3std3__45__cpo6rbeginE
	.align		8
        /*0028*/ 	.dword	_ZN34_INTERNAL_9a0f8146_4_k_cu_8bd64a6e4cuda3std3__45__cpo4rendE
	.align		8
        /*0030*/ 	.dword	_ZN34_INTERNAL_9a0f8146_4_k_cu_8bd64a6e4cuda3std3__45__cpo7crbeginE
	.align		8
        /*0038*/ 	.dword	_ZN34_INTERNAL_9a0f8146_4_k_cu_8bd64a6e4cuda3std3__45__cpo5crendE
	.align		8
        /*0040*/ 	.dword	_ZN34_INTERNAL_9a0f8146_4_k_cu_8bd64a6e4cuda3std3__436_GLOBAL__N__9a0f8146_4_k_cu_8bd64a6e6ignoreE
	.align		8
        /*0048*/ 	.dword	_ZN34_INTERNAL_9a0f8146_4_k_cu_8bd64a6e4cuda3std3__419piecewise_constructE
	.align		8
        /*0050*/ 	.dword	_ZN34_INTERNAL_9a0f8146_4_k_cu_8bd64a6e4cuda3std3__48in_placeE
	.align		8
        /*0058*/ 	.dword	_ZN34_INTERNAL_9a0f8146_4_k_cu_8bd64a6e4cuda3std3__420unreachable_sentinelE
	.align		8
        /*0060*/ 	.dword	_ZN34_INTERNAL_9a0f8146_4_k_cu_8bd64a6e4cuda3std3__47nulloptE
	.align		8
        /*0068*/ 	.dword	_ZN34_INTERNAL_9a0f8146_4_k_cu_8bd64a6e4cuda3std3__48unexpectE
	.align		8
        /*0070*/ 	.dword	_ZN34_INTERNAL_9a0f8146_4_k_cu_8bd64a6e4cuda3std6ranges3__45__cpo4swapE
	.align		8
        /*0078*/ 	.dword	_ZN34_INTERNAL_9a0f8146_4_k_cu_8bd64a6e4cuda3std6ranges3__45__cpo9iter_moveE
	.align		8
        /*0080*/ 	.dword	_ZN34_INTERNAL_9a0f8146_4_k_cu_8bd64a6e4cuda3std6ranges3__45__cpo5beginE
	.align		8
        /*0088*/ 	.dword	_ZN34_INTERNAL_9a0f8146_4_k_cu_8bd64a6e4cuda3std6ranges3__45__cpo3endE
	.align		8
        /*0090*/ 	.dword	_ZN34_INTERNAL_9a0f8146_4_k_cu_8bd64a6e4cuda3std6ranges3__45__cpo6cbeginE
	.align		8
        /*0098*/ 	.dword	_ZN34_INTERNAL_9a0f8146_4_k_cu_8bd64a6e4cuda3std6ranges3__45__cpo4cendE
	.align		8
        /*00a0*/ 	.dword	_ZN34_INTERNAL_9a0f8146_4_k_cu_8bd64a6e4cuda3std6ranges3__45__cpo7advanceE
	.align		8
        /*00a8*/ 	.dword	_ZN34_INTERNAL_9a0f8146_4_k_cu_8bd64a6e4cuda3std6ranges3__45__cpo9iter_swapE
	.align		8
        /*00b0*/ 	.dword	_ZN34_INTERNAL_9a0f8146_4_k_cu_8bd64a6e4cuda3std6ranges3__45__cpo4nextE
	.align		8
        /*00b8*/ 	.dword	_ZN34_INTERNAL_9a0f8146_4_k_cu_8bd64a6e4cuda3std6ranges3__45__cpo4prevE
	.align		8
        /*00c0*/ 	.dword	_ZN34_INTERNAL_9a0f8146_4_k_cu_8bd64a6e4cuda3std6ranges3__45__cpo4dataE
	.align		8
        /*00c8*/ 	.dword	_ZN34_INTERNAL_9a0f8146_4_k_cu_8bd64a6e4cuda3std6ranges3__45__cpo5cdataE
	.align		8
        /*00d0*/ 	.dword	_ZN34_INTERNAL_9a0f8146_4_k_cu_8bd64a6e4cuda3std6ranges3__45__cpo4sizeE
	.align		8
        /*00d8*/ 	.dword	_ZN34_INTERNAL_9a0f8146_4_k_cu_8bd64a6e4cuda3std6ranges3__45__cpo5ssizeE
	.align		8
        /*00e0*/ 	.dword	_ZN34_INTERNAL_9a0f8146_4_k_cu_8bd64a6e4cuda3std6ranges3__45__cpo8distanceE
	.align		8
        /*00e8*/ 	.dword	_ZN34_INTERNAL_9a0f8146_4_k_cu_8bd64a6e6thrust24THRUST_300001_SM_1000_NS6system6detail10sequential3seqE
	.align		8
        /*00f0*/ 	.dword	_ZN34_INTERNAL_9a0f8146_4_k_cu_8bd64a6e6thrust24THRUST_300001_SM_1000_NS12placeholders2_1E
	.align		8
        /*00f8*/ 	.dword	_ZN34_INTERNAL_9a0f8146_4_k_cu_8bd64a6e6thrust24THRUST_300001_SM_1000_NS12placeholders2_2E
	.align		8
        /*0100*/ 	.dword	_ZN34_INTERNAL_9a0f8146_4_k_cu_8bd64a6e6thrust24THRUST_300001_SM_1000_NS12placeholders2_3E
	.align		8
        /*0108*/ 	.dword	_ZN34_INTERNAL_9a0f8146_4_k_cu_8bd64a6e6thrust24THRUST_300001_SM_1000_NS12placeholders2_4E
	.align		8
        /*0110*/ 	.dword	_ZN34_INTERNAL_9a0f8146_4_k_cu_8bd64a6e6thrust24THRUST_300001_SM_1000_NS12placeholders2_5E
	.align		8
        /*0118*/ 	.dword	_ZN34_INTERNAL_9a0f8146_4_k_cu_8bd64a6e6thrust24THRUST_300001_SM_1000_NS12placeholders2_6E
	.align		8
        /*0120*/ 	.dword	_ZN34_INTERNAL_9a0f8146_4_k_cu_8bd64a6e6thrust24THRUST_300001_SM_1000_NS12placeholders2_7E
	.align		8
        /*0128*/ 	.dword	_ZN34_INTERNAL_9a0f8146_4_k_cu_8bd64a6e6thrust24THRUST_300001_SM_1000_NS12placeholders2_8E
	.align		8
        /*0130*/ 	.dword	_ZN34_INTERNAL_9a0f8146_4_k_cu_8bd64a6e6thrust24THRUST_300001_SM_1000_NS12placeholders2_9E
	.align		8
        /*0138*/ 	.dword	_ZN34_INTERNAL_9a0f8146_4_k_cu_8bd64a6e6thrust24THRUST_300001_SM_1000_NS12placeholders3_10E


//--------------------- .text._ZN3cub18CUB_300001_SM_10006detail11EmptyKernelIvEEvv --------------------------
	.section	.text._ZN3cub18CUB_300001_SM_10006detail11EmptyKernelIvEEvv,"ax",@progbits
	.align	128
        .global         _ZN3cub18CUB_300001_SM_10006detail11EmptyKernelIvEEvv
        .type           _ZN3cub18CUB_300001_SM_10006detail11EmptyKernelIvEEvv,@function
        .size           _ZN3cub18CUB_300001_SM_10006detail11EmptyKernelIvEEvv,(.L_x_9 - _ZN3cub18CUB_300001_SM_10006detail11EmptyKernelIvEEvv)
        .other          _ZN3cub18CUB_300001_SM_10006detail11EmptyKernelIvEEvv,@"STO_CUDA_ENTRY STV_DEFAULT"
_ZN3cub18CUB_300001_SM_10006detail11EmptyKernelIvEEvv:
.text._ZN3cub18CUB_300001_SM_10006detail11EmptyKernelIvEEvv:
[----:B------:R-:W-:Y:S01]  /*0000*/  LDC R1, c[0x0][0x37c] ;  /* 0x0000df00ff017b82 */ /* 0x000fe20000000800 */
[----:B------:R-:W-:Y:S05]  /*0010*/  EXIT ;  /* 0x000000000000794d */ /* 0x000fea0003800000 */
.L_x_0:
[----:B------:R-:W-:-:S00]  /*0020*/  BRA `(.L_x_0) ;  /* 0xfffffffc00fc7947 */ /* 0x000fc0000383ffff */
[----:B------:R-:W-:-:S00]  /*0030*/  NOP ;  /* 0x0000000000007918 */ /* 0x000fc00000000000 */
        /* <DEDUP_REMOVED lines=12> */
.L_x_9:


//--------------------- .text._Z16warpGatherKernelIfmEvPKT_PKT0_PS0_iiiii --------------------------
	.section	.text._Z16warpGatherKernelIfmEvPKT_PKT0_PS0_iiiii,"ax",@progbits
	.align	128
        .global         _Z16warpGatherKernelIfmEvPKT_PKT0_PS0_iiiii
        .type           _Z16warpGatherKernelIfmEvPKT_PKT0_PS0_iiiii,@function
        .size           _Z16warpGatherKernelIfmEvPKT_PKT0_PS0_iiiii,(.L_x_10 - _Z16warpGatherKernelIfmEvPKT_PKT0_PS0_iiiii)
        .other          _Z16warpGatherKernelIfmEvPKT_PKT0_PS0_iiiii,@"STO_CUDA_ENTRY STV_DEFAULT"
_Z16warpGatherKernelIfmEvPKT_PKT0_PS0_iiiii:
.text._Z16warpGatherKernelIfmEvPKT_PKT0_PS0_iiiii:
[----:B------:R-:W-:Y:S01]  /*0000*/  LDC R1, c[0x0][0x37c] ;  /* 0x0000df00ff017b82 */ /* 0x000fe20000000800 */
[----:B------:R-:W0:Y:S07]  /*0010*/  S2R R0, SR_TID.X ;  /* 0x0000000000007919 */ /* 0x000e2e0000002100 */
[----:B------:R-:W0:Y:S01]  /*0020*/  S2UR UR4, SR_CTAID.X ;  /* 0x00000000000479c3 */ /* 0x000e220000002500 */
[----:B------:R-:W1:Y:S07]  /*0030*/  LDCU UR5, c[0x0][0x398] ;  /* 0x00007300ff0577ac */ /* 0x000e6e0008000800 */
[----:B------:R-:W0:Y:S02]  /*0040*/  LDC R3, c[0x0][0x360] ;  /* 0x0000d800ff037b82 */ /* 0x000e240000000800 */
[----:B0-----:R-:W-:-:S05]  /*0050*/  IMAD R0, R3, UR4, R0 ;  /* 0x0000000403007c24 */ /* 0x001fca000f8e0200 */
[----:B-1----:R-:W-:-:S13]  /*0060*/  ISETP.GE.AND P0, PT, R0, UR5, PT ;  /* 0x0000000500007c0c */ /* 0x002fda000bf06270 */
[----:B------:R-:W-:Y:S05]  /*0070*/  @P0 EXIT ;  /* 0x000000000000094d */ /* 0x000fea0003800000 */
[----:B------:R-:W0:Y:S01]  /*0080*/  LDC R12, c[0x0][0x3a8] ;  /* 0x0000ea00ff0c7b82 */ /* 0x000e220000000800 */
[----:B------:R-:W1:Y:S01]  /*0090*/  S2R R9, SR_CTAID.Y ;  /* 0x0000000000097919 */ /* 0x000e620000002600 */
[----:B------:R-:W1:Y:S01]  /*00a0*/  LDCU UR4, c[0x0][0x364] ;  /* 0x00006c80ff0477ac */ /* 0x000e620008000800 */
[----:B------:R-:W1:Y:S01]  /*00b0*/  S2R R2, SR_TID.Y ;  /* 0x0000000000027919 */ /* 0x000e620000002200 */
[----:B0-----:R-:W-:Y:S01]  /*00c0*/  ISETP.GE.AND P0, PT, R12, 0x1, PT ;  /* 0x000000010c00780c */ /* 0x001fe20003f06270 */
[----:B-1----:R-:W-:-:S12]  /*00d0*/  IMAD R9, R9, UR4, R2 ;  /* 0x0000000409097c24 */ /* 0x002fd8000f8e0202 */
[----:B------:R-:W-:Y:S05]  /*00e0*/  @!P0 EXIT ;  /* 0x000000000000894d */ /* 0x000fea0003800000 */
[----:B------:R-:W0:Y:S01]  /*00f0*/  LDCU.64 UR8, c[0x0][0x3a0] ;  /* 0x00007400ff0877ac */ /* 0x000e220008000a00 */
[----:B------:R-:W1:Y:S01]  /*0100*/  LDC R8, c[0x0][0x3a0] ;  /* 0x0000e800ff087b82 */ /* 0x000e620000000800 */
[----:B------:R-:W-:Y:S01]  /*0110*/  IMAD R9, R9, R12, RZ ;  /* 0x0000000c09097224 */ /* 0x000fe200078e02ff */
[----:B------:R-:W-:Y:S01]  /*0120*/  IADD3 R12, PT, PT, -R12, RZ, RZ ;  /* 0x000000ff0c0c7210 */ /* 0x000fe20007ffe1ff */
[----:B------:R-:W2:Y:S01]  /*0130*/  LDCU.64 UR6, c[0x0][0x358] ;  /* 0x00006b00ff0677ac */ /* 0x000ea20008000a00 */
[----:B------:R-:W3:Y:S04]  /*0140*/  LDCU UR5, c[0x0][0x39c] ;  /* 0x00007380ff0577ac */ /* 0x000ee80008000800 */
[----:B------:R-:W4:Y:S08]  /*0150*/  LDC.64 R2, c[0x0][0x390] ;  /* 0x0000e400ff027b82 */ /* 0x000f300000000a00 */
[----:B------:R-:W1:Y:S01]  /*0160*/  LDC.64 R4, c[0x0][0x380] ;  /* 0x0000e000ff047b82 */ /* 0x000e620000000a00 */
[----:B0-----:R-:W-:-:S02]  /*0170*/  UIMAD UR4, UR9, UR8, URZ ;  /* 0x00000008090472a4 */ /* 0x001fc4000f8e02ff */
[----:B------:R-:W-:Y:S02]  /*0180*/  ISETP.NE.AND P0, PT, RZ, UR8, PT ;  /* 0x00000008ff007c0c */ /* 0x000fe4000bf05270 */
[----:B------:R-:W-:Y:S02]  /*0190*/  LOP3.LUT R10, RZ, UR8, RZ, 0x33, !PT ;  /* 0x00000008ff0a7c12 */ /* 0x000fe4000f8e33ff */
[----:B------:R-:W-:Y:S01]  /*01a0*/  IMAD R11, R0, UR4, R9 ;  /* 0x00000004000b7c24 */ /* 0x000fe2000f8e0209 */
[----:B--23--:R-:W0:Y:S08]  /*01b0*/  LDC.64 R6, c[0x0][0x388] ;  /* 0x0000e200ff067b82 */ /* 0x00ce300000000a00 */
.L_x_1:
[----:B------:R-:W-:-:S13]  /*01c0*/  ISETP.GE.AND P1, PT, R9, UR4, PT ;  /* 0x0000000409007c0c */ /* 0x000fda000bf26270 */
[----:B--2---:R-:W-:Y:S05]  /*01d0*/  @P1 EXIT ;  /* 0x000000000000194d */ /* 0x004fea0003800000 */
[----:B-1----:R-:W-:Y:S02]  /*01e0*/  IABS R16, R8 ;  /* 0x0000000800107213 */ /* 0x002fe40000000000 */
[----:B------:R-:W-:Y:S02]  /*01f0*/  IABS R18, R9 ;  /* 0x0000000900127213 */ /* 0x000fe40000000000 */
[----:B------:R-:W1:Y:S08]  /*0200*/  I2F.RP R13, R16 ;  /* 0x00000010000d7306 */ /* 0x000e700000209400 */
[----:B-1----:R-:W1:Y:S02]  /*0210*/  MUFU.RCP R13, R13 ;  /* 0x0000000d000d7308 */ /* 0x002e640000001000 */
[----:B-1----:R-:W-:-:S06]  /*0220*/  VIADD R14, R13, 0xffffffe ;  /* 0x0ffffffe0d0e7836 */ /* 0x002fcc0000000000 */
[----:B------:R1:W2:Y:S02]  /*0230*/  F2I.FTZ.U32.TRUNC.NTZ R15, R14 ;  /* 0x0000000e000f7305 */ /* 0x0002a4000021f000 */
[----:B-1----:R-:W-:Y:S01]  /*0240*/  IMAD.MOV.U32 R14, RZ, RZ, RZ ;  /* 0x000000ffff0e7224 */ /* 0x002fe200078e00ff */
[----:B--2---:R-:W-:-:S05]  /*0250*/  IADD3 R17, PT, PT, RZ, -R15, RZ ;  /* 0x8000000fff117210 */ /* 0x004fca0007ffe0ff */
[----:B------:R-:W-:-:S04]  /*0260*/  IMAD R17, R17, R16, RZ ;  /* 0x0000001011117224 */ /* 0x000fc800078e02ff */
[----:B------:R-:W-:Y:S01]  /*0270*/  IMAD.HI.U32 R15, R15, R17, R14 ;  /* 0x000000110f0f7227 */ /* 0x000fe200078e000e */
[----:B------:R-:W-:-:S05]  /*0280*/  MOV R17, R18 ;  /* 0x0000001200117202 */ /* 0x000fca0000000f00 */
[----:B------:R-:W-:-:S04]  /*0290*/  IMAD.HI.U32 R15, R15, R17, RZ ;  /* 0x000000110f0f7227 */ /* 0x000fc800078e00ff */
[----:B------:R-:W-:-:S04]  /*02a0*/  IMAD.MOV R13, RZ, RZ, -R15 ;  /* 0x000000ffff0d7224 */ /* 0x000fc800078e0a0f */
[----:B------:R-:W-:-:S05]  /*02b0*/  IMAD R13, R16, R13, R17 ;  /* 0x0000000d100d7224 */ /* 0x000fca00078e0211 */
[----:B------:R-:W-:-:S13]  /*02c0*/  ISETP.GT.U32.AND P2, PT, R16, R13, PT ;  /* 0x0000000d1000720c */ /* 0x000fda0003f44070 */
[----:B------:R-:W-:Y:S01]  /*02d0*/  @!P2 IADD3 R13, PT, PT, R13, -R16, RZ ;  /* 0x800000100d0da210 */ /* 0x000fe20007ffe0ff */
[----:B------:R-:W-:-:S03]  /*02e0*/  @!P2 VIADD R15, R15, 0x1 ;  /* 0x000000010f0fa836 */ /* 0x000fc60000000000 */
[----:B------:R-:W-:Y:S02]  /*02f0*/  ISETP.GE.U32.AND P1, PT, R13, R16, PT ;  /* 0x000000100d00720c */ /* 0x000fe40003f26070 */
[----:B------:R-:W-:-:S04]  /*0300*/  LOP3.LUT R13, R9, R8, RZ, 0x3c, !PT ;  /* 0x00000008090d7212 */ /* 0x000fc800078e3cff */
[----:B------:R-:W-:-:S07]  /*0310*/  ISETP.GE.AND P3, PT, R13, RZ, PT ;  /* 0x000000ff0d00720c */ /* 0x000fce0003f66270 */
[----:B------:R-:W-:-:S06]  /*0320*/  @P1 IADD3 R15, PT, PT, R15, 0x1, RZ ;  /* 0x000000010f0f1810 */ /* 0x000fcc0007ffe0ff */
[----:B------:R-:W-:-:S05]  /*0330*/  @!P3 IMAD.MOV R15, RZ, RZ, -R15 ;  /* 0x000000ffff0fb224 */ /* 0x000fca00078e0a0f */
[----:B------:R-:W-:-:S05]  /*0340*/  SEL R13, R10, R15, !P0 ;  /* 0x0000000f0a0d7207 */ /* 0x000fca0004000000 */
[----:B0-----:R-:W-:-:S06]  /*0350*/  IMAD.WIDE R14, R13, 0x8, R6 ;  /* 0x000000080d0e7825 */ /* 0x001fcc00078e0206 */
[----:B------:R-:W2:Y:S01]  /*0360*/  LDG.E R15, desc[UR6][R14.64] ;  /* 0x000000060e0f7981 */ /* 0x000ea2000c1e1900 */
[----:B------:R-:W-:-:S05]  /*0370*/  IADD3 R13, PT, PT, -R13, RZ, RZ ;  /* 0x000000ff0d0d7210 */ /* 0x000fca0007ffe1ff */
[----:B------:R-:W-:Y:S02]  /*0380*/  IMAD R13, R8, R13, R9 ;  /* 0x0000000d080d7224 */ /* 0x000fe400078e0209 */
[----:B--2---:R-:W-:-:S04]  /*0390*/  IMAD R16, R0, UR5, R15 ;  /* 0x0000000500107c24 */ /* 0x004fc8000f8e020f */
[----:B------:R-:W-:-:S04]  /*03a0*/  IMAD R13, R16, R8, R13 ;  /* 0x00000008100d7224 */ /* 0x000fc800078e020d */
[----:B------:R-:W-:-:S06]  /*03b0*/  IMAD.WIDE R16, R13, 0x4, R4 ;  /* 0x000000040d107825 */ /* 0x000fcc00078e0204 */
[----:B------:R-:W2:Y:S01]  /*03c0*/  LDG.E R17, desc[UR6][R16.64] ;  /* 0x0000000610117981 */ /* 0x000ea2000c1e1900 */
[C---:B----4-:R-:W-:Y:S01]  /*03d0*/  IMAD.WIDE R18, R11.reuse, 0x4, R2 ;  /* 0x000000040b127825 */ /* 0x050fe200078e0202 */
[----:B------:R-:W-:Y:S02]  /*03e0*/  IADD3 R11, PT, PT, R11, 0x1, RZ ;  /* 0x000000010b0b7810 */ /* 0x000fe40007ffe0ff */
[----:B------:R-:W-:Y:S01]  /*03f0*/  IADD3 R9, PT, PT, R9, 0x1, RZ ;  /* 0x0000000109097810 */ /* 0x000fe20007ffe0ff */
[----:B------:R-:W-:-:S05]  /*0400*/  VIADD R12, R12, 0x1 ;  /* 0x000000010c0c7836 */ /* 0x000fca0000000000 */
[----:B------:R-:W-:Y:S01]  /*0410*/  ISETP.NE.AND P1, PT, R12, RZ, PT ;  /* 0x000000ff0c00720c */ /* 0x000fe20003f25270 */
[----:B--2---:R2:W-:-:S12]  /*0420*/  STG.E desc[UR6][R18.64], R17 ;  /* 0x0000001112007986 */ /* 0x0045d8000c101906 */
[----:B------:R-:W-:Y:S05]  /*0430*/  @P1 BRA `(.L_x_1) ;  /* 0xfffffffc00601947 */ /* 0x000fea000383ffff */
[----:B------:R-:W-:Y:S05]  /*0440*/  EXIT ;  /* 0x000000000000794d */ /* 0x000fea0003800000 */
.L_x_2:
        /* <DEDUP_REMOVED lines=11> */
.L_x_10:


//--------------------- .text._Z17blockGatherKernelIfmEvPKT_PKT0_PS0_iiii --------------------------
	.section	.text._Z17blockGatherKernelIfmEvPKT_PKT0_PS0_iiii,"ax",@progbits
	.align	128
        .global         _Z17blockGatherKernelIfmEvPKT_PKT0_PS0_iiii
        .type           _Z17blockGatherKernelIfmEvPKT_PKT0_PS0_iiii,@function
        .size           _Z17blockGatherKernelIfmEvPKT_PKT0_PS0_iiii,(.L_x_11 - _Z17blockGatherKernelIfmEvPKT_PKT0_PS0_iiii)
        .other          _Z17blockGatherKernelIfmEvPKT_PKT0_PS0_iiii,@"STO_CUDA_ENTRY STV_DEFAULT"
_Z17blockGatherKernelIfmEvPKT_PKT0_PS0_iiii:
.text._Z17blockGatherKernelIfmEvPKT_PKT0_PS0_iiii:
[----:B------:R-:W-:Y:S08]  /*0000*/  LDC R1, c[0x0][0x37c] ;  /* 0x0000df00ff017b82 */ /* 0x000ff00000000800 */
[----:B------:R-:W0:Y:S01]  /*0010*/  LDC R12, c[0x0][0x3a4] ;  /* 0x0000e900ff0c7b82 */ /* 0x000e220000000800 */
[----:B------:R-:W1:Y:S07]  /*0020*/  S2R R9, SR_TID.X ;  /* 0x0000000000097919 */ /* 0x000e6e0000002100 */
[----:B------:R-:W2:Y:S08]  /*0030*/  LDC R10, c[0x0][0x360] ;  /* 0x0000d800ff0a7b82 */ /* 0x000eb00000000800 */
[----:B------:R-:W3:Y:S01]  /*0040*/  S2UR UR4, SR_CTAID.Y ;  /* 0x00000000000479c3 */ /* 0x000ee20000002600 */
[----:B0-----:R-:W-:-:S13]  /*0050*/  ISETP.GE.AND P0, PT, R12, 0x1, PT ;  /* 0x000000010c00780c */ /* 0x001fda0003f06270 */
[----:B-123--:R-:W-:Y:S05]  /*0060*/  @!P0 EXIT ;  /* 0x000000000000894d */ /* 0x00efea0003800000 */
[----:B------:R-:W0:Y:S01]  /*0070*/  LDC R11, c[0x0][0x39c] ;  /* 0x0000e700ff0b7b82 */ /* 0x000e220000000800 */
[----:B------:R-:W0:Y:S01]  /*0080*/  LDCU UR8, c[0x0][0x3a0] ;  /* 0x00007400ff0877ac */ /* 0x000e220008000800 */
[----:B------:R-:W-:Y:S01]  /*0090*/  IMAD R9, R10, UR4, R9 ;  /* 0x000000040a097c24 */ /* 0x000fe2000f8e0209 */
[----:B------:R-:W-:Y:S01]  /*00a0*/  IADD3 R13, PT, PT, -R12, RZ, RZ ;  /* 0x000000ff0c0d7210 */ /* 0x000fe20007ffe1ff */
[----:B------:R-:W1:Y:S02]  /*00b0*/  LDCU.64 UR6, c[0x0][0x358] ;  /* 0x00006b00ff0677ac */ /* 0x000e640008000a00 */
[----:B------:R-:W-:Y:S02]  /*00c0*/  IMAD R9, R9, R12, RZ ;  /* 0x0000000c09097224 */ /* 0x000fe400078e02ff */
[----:B------:R-:W2:Y:S08]  /*00d0*/  S2UR UR5, SR_CTAID.X ;  /* 0x00000000000579c3 */ /* 0x000eb00000002500 */
[----:B------:R-:W3:Y:S08]  /*00e0*/  LDC R0, c[0x0][0x39c] ;  /* 0x0000e700ff007b82 */ /* 0x000ef00000000800 */
[----:B------:R-:W4:Y:S01]  /*00f0*/  LDC R8, c[0x0][0x398] ;  /* 0x0000e600ff087b82 */ /* 0x000f220000000800 */
[C---:B0-----:R-:W-:Y:S01]  /*0100*/  IMAD R10, R11.reuse, UR8, RZ ;  /* 0x000000080b0a7c24 */ /* 0x041fe2000f8e02ff */
[----:B------:R-:W-:-:S02]  /*0110*/  ISETP.NE.AND P0, PT, R11, RZ, PT ;  /* 0x000000ff0b00720c */ /* 0x000fc40003f05270 */
[----:B------:R-:W-:-:S04]  /*0120*/  LOP3.LUT R12, RZ, R11, RZ, 0x33, !PT ;  /* 0x0000000bff0c7212 */ /* 0x000fc800078e33ff */
[----:B------:R-:W0:Y:S01]  /*0130*/  LDC.64 R2, c[0x0][0x390] ;  /* 0x0000e400ff027b82 */ /* 0x000e220000000a00 */
[----:B--2---:R-:W-:-:S07]  /*0140*/  IMAD R11, R10, UR5, R9 ;  /* 0x000000050a0b7c24 */ /* 0x004fce000f8e0209 */
[----:B------:R-:W2:Y:S08]  /*0150*/  LDC.64 R4, c[0x0][0x380] ;  /* 0x0000e000ff047b82 */ /* 0x000eb00000000a00 */
[----:B-1-3--:R-:W0:Y:S02]  /*0160*/  LDC.64 R6, c[0x0][0x388] ;  /* 0x0000e200ff067b82 */ /* 0x00ae240000000a00 */
.L_x_3:
[----:B------:R-:W-:-:S13]  /*0170*/  ISETP.GE.AND P1, PT, R9, R10, PT ;  /* 0x0000000a0900720c */ /* 0x000fda0003f26270 */
[----:B-1----:R-:W-:Y:S05]  /*0180*/  @P1 EXIT ;  /* 0x000000000000194d */ /* 0x002fea0003800000 */
[----:B------:R-:W-:-:S04]  /*0190*/  IABS R17, R0 ;  /* 0x0000000000117213 */ /* 0x000fc80000000000 */
[----:B------:R-:W1:Y:S08]  /*01a0*/  I2F.RP R16, R17 ;  /* 0x0000001100107306 */ /* 0x000e700000209400 */
[----:B-1----:R-:W1:Y:S02]  /*01b0*/  MUFU.RCP R16, R16 ;  /* 0x0000001000107308 */ /* 0x002e640000001000 */
[----:B-1----:R-:W-:-:S06]  /*01c0*/  VIADD R14, R16, 0xffffffe ;  /* 0x0ffffffe100e7836 */ /* 0x002fcc0000000000 */
[----:B------:R1:W3:Y:S02]  /*01d0*/  F2I.FTZ.U32.TRUNC.NTZ R15, R14 ;  /* 0x0000000e000f7305 */ /* 0x0002e4000021f000 */
[----:B-1----:R-:W-:Y:S01]  /*01e0*/  IMAD.MOV.U32 R14, RZ, RZ, RZ ;  /* 0x000000ffff0e7224 */ /* 0x002fe200078e00ff */
[----:B---3--:R-:W-:-:S05]  /*01f0*/  IADD3 R18, PT, PT, RZ, -R15, RZ ;  /* 0x8000000fff127210 */ /* 0x008fca0007ffe0ff */
[----:B------:R-:W-:Y:S01]  /*0200*/  IMAD R19, R18, R17, RZ ;  /* 0x0000001112137224 */ /* 0x000fe200078e02ff */
[----:B------:R-:W-:-:S03]  /*0210*/  IABS R18, R9 ;  /* 0x0000000900127213 */ /* 0x000fc60000000000 */
[----:B------:R-:W-:Y:S01]  /*0220*/  IMAD.HI.U32 R15, R15, R19, R14 ;  /* 0x000000130f0f7227 */ /* 0x000fe200078e000e */
[----:B------:R-:W-:-:S04]  /*0230*/  LOP3.LUT R14, R9, R0, RZ, 0x3c, !PT ;  /* 0x00000000090e7212 */ /* 0x000fc800078e3cff */
[----:B------:R-:W-:Y:S01]  /*0240*/  ISETP.GE.AND P3, PT, R14, RZ, PT ;  /* 0x000000ff0e00720c */ /* 0x000fe20003f66270 */
[----:B------:R-:W-:-:S05]  /*0250*/  IMAD.HI.U32 R15, R15, R18, RZ ;  /* 0x000000120f0f7227 */ /* 0x000fca00078e00ff */
[----:B------:R-:W-:-:S05]  /*0260*/  IADD3 R16, PT, PT, -R15, RZ, RZ ;  /* 0x000000ff0f107210 */ /* 0x000fca0007ffe1ff */
[----:B------:R-:W-:-:S05]  /*0270*/  IMAD R16, R17, R16, R18 ;  /* 0x0000001011107224 */ /* 0x000fca00078e0212 */
[----:B------:R-:W-:-:S13]  /*0280*/  ISETP.GT.U32.AND P2, PT, R17, R16, PT ;  /* 0x000000101100720c */ /* 0x000fda0003f44070 */
[----:B------:R-:W-:Y:S01]  /*0290*/  @!P2 IMAD.IADD R16, R16, 0x1, -R17 ;  /* 0x000000011010a824 */ /* 0x000fe200078e0a11 */
[----:B------:R-:W-:-:S04]  /*02a0*/  @!P2 IADD3 R15, PT, PT, R15, 0x1, RZ ;  /* 0x000000010f0fa810 */ /* 0x000fc80007ffe0ff */
[----:B------:R-:W-:-:S13]  /*02b0*/  ISETP.GE.U32.AND P1, PT, R16, R17, PT ;  /* 0x000000111000720c */ /* 0x000fda0003f26070 */
[----:B------:R-:W-:-:S05]  /*02c0*/  @P1 VIADD R15, R15, 0x1 ;  /* 0x000000010f0f1836 */ /* 0x000fca0000000000 */
[----:B------:R-:W-:-:S04]  /*02d0*/  @!P3 IADD3 R15, PT, PT, -R15, RZ, RZ ;  /* 0x000000ff0f0fb210 */ /* 0x000fc80007ffe1ff */
[----:B------:R-:W-:-:S05]  /*02e0*/  SEL R17, R12, R15, !P0 ;  /* 0x0000000f0c117207 */ /* 0x000fca0004000000 */
[----:B0-----:R-:W-:-:S06]  /*02f0*/  IMAD.WIDE R14, R17, 0x8, R6 ;  /* 0x00000008110e7825 */ /* 0x001fcc00078e0206 */
[----:B------:R-:W4:Y:S01]  /*0300*/  LDG.E R15, desc[UR6][R14.64] ;  /* 0x000000060e0f7981 */ /* 0x000f22000c1e1900 */
[----:B------:R-:W-:-:S05]  /*0310*/  IADD3 R17, PT, PT, -R17, RZ, RZ ;  /* 0x000000ff11117210 */ /* 0x000fca0007ffe1ff */
[----:B------:R-:W-:Y:S02]  /*0320*/  IMAD R17, R0, R17, R9 ;  /* 0x0000001100117224 */ /* 0x000fe400078e0209 */
[----:B----4-:R-:W-:-:S04]  /*0330*/  IMAD R16, R8, UR5, R15 ;  /* 0x0000000508107c24 */ /* 0x010fc8000f8e020f */
[----:B------:R-:W-:-:S04]  /*0340*/  IMAD R17, R16, R0, R17 ;  /* 0x0000000010117224 */ /* 0x000fc800078e0211 */
[----:B--2---:R-:W-:-:S06]  /*0350*/  IMAD.WIDE R16, R17, 0x4, R4 ;  /* 0x0000000411107825 */ /* 0x004fcc00078e0204 */
[----:B------:R-:W2:Y:S01]  /*0360*/  LDG.E R17, desc[UR6][R16.64] ;  /* 0x0000000610117981 */ /* 0x000ea2000c1e1900 */
[C---:B------:R-:W-:Y:S01]  /*0370*/  IMAD.WIDE R18, R11.reuse, 0x4, R2 ;  /* 0x000000040b127825 */ /* 0x040fe200078e0202 */
[----:B------:R-:W-:Y:S02]  /*0380*/  IADD3 R11, PT, PT, R11, 0x1, RZ ;  /* 0x000000010b0b7810 */ /* 0x000fe40007ffe0ff */
[----:B------:R-:W-:Y:S01]  /*0390*/  IADD3 R9, PT, PT, R9, 0x1, RZ ;  /* 0x0000000109097810 */ /* 0x000fe20007ffe0ff */
[----:B------:R-:W-:-:S05]  /*03a0*/  VIADD R13, R13, 0x1 ;  /* 0x000000010d0d7836 */ /* 0x000fca0000000000 */
[----:B------:R-:W-:Y:S01]  /*03b0*/  ISETP.NE.AND P1, PT, R13, RZ, PT ;  /* 0x000000ff0d00720c */ /* 0x000fe20003f25270 */
[----:B--2---:R1:W-:-:S12]  /*03c0*/  STG.E desc[UR6][R18.64], R17 ;  /* 0x0000001112007986 */ /* 0x0043d8000c101906 */
[----:B------:R-:W-:Y:S05]  /*03d0*/  @P1 BRA `(.L_x_3) ;  /* 0xfffffffc00641947 */ /* 0x000fea000383ffff */
[----:B------:R-:W-:Y:S05]  /*03e0*/  EXIT ;  /* 0x000000000000794d */ /* 0x000fea0003800000 */
.L_x_4:
        /* <DEDUP_REMOVED lines=9> */
.L_x_11:


//--------------------- .text._Z16warpGatherKernelI6__halfmEvPKT_PKT0_PS1_iiiii --------------------------
	.section	.text._Z16warpGatherKernelI6__halfmEvPKT_PKT0_PS1_iiiii,"ax",@progbits
	.align	128
        .global         _Z16warpGatherKernelI6__halfmEvPKT_PKT0_PS1_iiiii
        .type           _Z16warpGatherKernelI6__halfmEvPKT_PKT0_PS1_iiiii,@function
        .size           _Z16warpGatherKernelI6__halfmEvPKT_PKT0_PS1_iiiii,(.L_x_12 - _Z16warpGatherKernelI6__halfmEvPKT_PKT0_PS1_iiiii)
        .other          _Z16warpGatherKernelI6__halfmEvPKT_PKT0_PS1_iiiii,@"STO_CUDA_ENTRY STV_DEFAULT"
_Z16warpGatherKernelI6__halfmEvPKT_PKT0_PS1_iiiii:
.text._Z16warpGatherKernelI6__halfmEvPKT_PKT0_PS1_iiiii:
        /* <DEDUP_REMOVED lines=28> */
.L_x_5:
        /* <DEDUP_REMOVED lines=32> */
[----:B------:R-:W2:Y:S01]  /*03c0*/  LDG.E.U16 R17, desc[UR6][R16.64] ;  /* 0x0000000610117981 */ /* 0x000ea2000c1e1500 */
[C---:B----4-:R-:W-:Y:S01]  /*03d0*/  IMAD.WIDE R18, R11.reuse, 0x2, R2 ;  /* 0x000000020b127825 */ /* 0x050fe200078e0202 */
[----:B------:R-:W-:Y:S02]  /*03e0*/  IADD3 R11, PT, PT, R11, 0x1, RZ ;  /* 0x000000010b0b7810 */ /* 0x000fe40007ffe0ff */
[----:B------:R-:W-:Y:S01]  /*03f0*/  IADD3 R9, PT, PT, R9, 0x1, RZ ;  /* 0x0000000109097810 */ /* 0x000fe20007ffe0ff */
[----:B------:R-:W-:-:S05]  /*0400*/  VIADD R12, R12, 0x1 ;  /* 0x000000010c0c7836 */ /* 0x000fca0000000000 */
[----:B------:R-:W-:Y:S01]  /*0410*/  ISETP.NE.AND P1, PT, R12, RZ, PT ;  /* 0x000000ff0c00720c */ /* 0x000fe20003f25270 */
[----:B--2---:R2:W-:-:S12]  /*0420*/  STG.E.U16 desc[UR6][R18.64], R17 ;  /* 0x0000001112007986 */ /* 0x0045d8000c101506 */
[----:B------:R-:W-:Y:S05]  /*0430*/  @P1 BRA `(.L_x_5) ;  /* 0xfffffffc00601947 */ /* 0x000fea000383ffff */
[----:B------:R-:W-:Y:S05]  /*0440*/  EXIT ;  /* 0x000000000000794d */ /* 0x000fea0003800000 */
.L_x_6:
        /* <DEDUP_REMOVED lines=11> */
.L_x_12:


//--------------------- .text._Z17blockGatherKernelI6__halfmEvPKT_PKT0_PS1_iiii --------------------------
	.section	.text._Z17blockGatherKernelI6__halfmEvPKT_PKT0_PS1_iiii,"ax",@progbits
	.align	128
        .global         _Z17blockGatherKernelI6__halfmEvPKT_PKT0_PS1_iiii
        .type           _Z17blockGatherKernelI6__halfmEvPKT_PKT0_PS1_iiii,@function
        .size           _Z17blockGatherKernelI6__halfmEvPKT_PKT0_PS1_iiii,(.L_x_13 - _Z17blockGatherKernelI6__halfmEvPKT_PKT0_PS1_iiii)
        .other          _Z17blockGatherKernelI6__halfmEvPKT_PKT0_PS1_iiii,@"STO_CUDA_ENTRY STV_DEFAULT"
_Z17blockGatherKernelI6__halfmEvPKT_PKT0_PS1_iiii:
.text._Z17blockGatherKernelI6__halfmEvPKT_PKT0_PS1_iiii:
        /* <DEDUP_REMOVED lines=23> */
.L_x_7:
        /* <DEDUP_REMOVED lines=31> */
[----:B------:R-:W2:Y:S01]  /*0360*/  LDG.E.U16 R17, desc[UR6][R16.64] ;  /* 0x0000000610117981 */ /* 0x000ea2000c1e1500 */
[C---:B------:R-:W-:Y:S01]  /*0370*/  IMAD.WIDE R18, R11.reuse, 0x2, R2 ;  /* 0x000000020b127825 */ /* 0x040fe200078e0202 */
[----:B------:R-:W-:Y:S02]  /*0380*/  IADD3 R11, PT, PT, R11, 0x1, RZ ;  /* 0x000000010b0b7810 */ /* 0x000fe40007ffe0ff */
[----:B------:R-:W-:Y:S01]  /*0390*/  IADD3 R9, PT, PT, R9, 0x1, RZ ;  /* 0x0000000109097810 */ /* 0x000fe20007ffe0ff */
[----:B------:R-:W-:-:S05]  /*03a0*/  VIADD R13, R13, 0x1 ;  /* 0x000000010d0d7836 */ /* 0x000fca0000000000 */
[----:B------:R-:W-:Y:S01]  /*03b0*/  ISETP.NE.AND P1, PT, R13, RZ, PT ;  /* 0x000000ff0d00720c */ /* 0x000fe20003f25270 */
[----:B--2---:R1:W-:-:S12]  /*03c0*/  STG.E.U16 desc[UR6][R18.64], R17 ;  /* 0x0000001112007986 */ /* 0x0043d8000c101506 */
[----:B------:R-:W-:Y:S05]  /*03d0*/  @P1 BRA `(.L_x_7) ;  /* 0xfffffffc00641947 */ /* 0x000fea000383ffff */
[----:B------:R-:W-:Y:S05]  /*03e0*/  EXIT ;  /* 0x000000000000794d */ /* 0x000fea0003800000 */
.L_x_8:
        /* <DEDUP_REMOVED lines=9> */
.L_x_13:


//--------------------- .nv.shared.reserved.0     --------------------------
	.section	.nv.shared.reserved.0,"aw",@nobits
	.weak		__nv_reservedSMEM_offset_0_alias
	.size		__nv_reservedSMEM_offset_0_alias, 0, 64
	.other		__nv_reservedSMEM_offset_0_alias,@"STO_CUDA_RESERVED_SHARED STV_DEFAULT"
__nv_reservedSMEM_offset_0_alias:
	.zero		0
	.zero		64


//--------------------- .nv.global                --------------------------
	.section	.nv.global,"aw",@nobits
.nv.global:
	.type		_ZN34_INTERNAL_9a0f8146_4_k_cu_8bd64a6e6thrust24THRUST_300001_SM_1000_NS12placeholders2_5E,@object
	.size		_ZN34_INTERNAL_9a0f8146_4_k_cu_8bd64a6e6thrust24THRUST_300001_SM_1000_NS12placeholders2_5E,(_ZN34_INTERNAL_9a0f8146_4_k_cu_8bd64a6e4cuda3std3__45__cpo6cbeginE - _ZN34_INTERNAL_9a0f8146_4_k_cu_8bd64a6e6thrust24THRUST_300001_SM_1000_NS12placeholders2_5E)
_ZN34_INTERNAL_9a0f8146_4_k_cu_8bd64a6e6thrust24THRUST_300001_SM_1000_NS12placeholders2_5E:
	.zero		1
	.type		_ZN34_INTERNAL_9a0f8146_4_k_cu_8bd64a6e4cuda3std3__45__cpo6cbeginE,@object
	.size		_ZN34_INTERNAL_9a0f8146_4_k_cu_8bd64a6e4cuda3std3__45__cpo6cbeginE,(_ZN34_INTERNAL_9a0f8146_4_k_cu_8bd64a6e4cuda3std6ranges3__45__cpo6cbeginE - _ZN34_INTERNAL_9a0f8146_4_k_cu_8bd64a6e4cuda3std3__45__cpo6cbeginE)
_ZN34_INTERNAL_9a0f8146_4_k_cu_8bd64a6e4cuda3std3__45__cpo6cbeginE:
	.zero		1
	.type		_ZN34_INTERNAL_9a0f8146_4_k_cu_8bd64a6e4cuda3std6ranges3__45__cpo6cbeginE,@object
	.size		_ZN34_INTERNAL_9a0f8146_4_k_cu_8bd64a6e4cuda3std6ranges3__45__cpo6cbeginE,(_ZN34_INTERNAL_9a0f8146_4_k_cu_8bd64a6e4cuda3std3__48in_placeE - _ZN34_INTERNAL_9a0f8146_4_k_cu_8bd64a6e4cuda3std6ranges3__45__cpo6cbeginE)
_ZN34_INTERNAL_9a0f8146_4_k_cu_8bd64a6e4cuda3std6ranges3__45__cpo6cbeginE:
	.zero		1
	.type		_ZN34_INTERNAL_9a0f8146_4_k_cu_8bd64a6e4cuda3std3__48in_placeE,@object
	.size		_ZN34_INTERNAL_9a0f8146_4_k_cu_8bd64a6e4cuda3std3__48in_placeE,(_ZN34_INTERNAL_9a0f8146_4_k_cu_8bd64a6e4cuda3std6ranges3__45__cpo4sizeE - _ZN34_INTERNAL_9a0f8146_4_k_cu_8bd64a6e4cuda3std3__48in_placeE)
_ZN34_INTERNAL_9a0f8146_4_k_cu_8bd64a6e4cuda3std3__48in_placeE:
	.zero		1
	.type		_ZN34_INTERNAL_9a0f8146_4_k_cu_8bd64a6e4cuda3std6ranges3__45__cpo4sizeE,@object
	.size		_ZN34_INTERNAL_9a0f8146_4_k_cu_8bd64a6e4cuda3std6ranges3__45__cpo4sizeE,(_ZN34_INTERNAL_9a0f8146_4_k_cu_8bd64a6e6thrust24THRUST_300001_SM_1000_NS12placeholders2_9E - _ZN34_INTERNAL_9a0f8146_4_k_cu_8bd64a6e4cuda3std6ranges3__45__cpo4sizeE)
_ZN34_INTERNAL_9a0f8146_4_k_cu_8bd64a6e4cuda3std6ranges3__45__cpo4sizeE:
	.zero		1
	.type		_ZN34_INTERNAL_9a0f8146_4_k_cu_8bd64a6e6thrust24THRUST_300001_SM_1000_NS12placeholders2_9E,@object
	.size		_ZN34_INTERNAL_9a0f8146_4_k_cu_8bd64a6e6thrust24THRUST_300001_SM_1000_NS12placeholders2_9E,(_ZN34_INTERNAL_9a0f8146_4_k_cu_8bd64a6e4cuda3std3__45__cpo7crbeginE - _ZN34_INTERNAL_9a0f8146_4_k_cu_8bd64a6e6thrust24THRUST_300001_SM_1000_NS12placeholders2_9E)
_ZN34_INTERNAL_9a0f8146_4_k_cu_8bd64a6e6thrust24THRUST_300001_SM_1000_NS12placeholders2_9E:
	.zero		1
	.type		_ZN34_INTERNAL_9a0f8146_4_k_cu_8bd64a6e4cuda3std3__45__cpo7crbeginE,@object
	.size		_ZN34_INTERNAL_9a0f8146_4_k_cu_8bd64a6e4cuda3std3__45__cpo7crbeginE,(_ZN34_INTERNAL_9a0f8146_4_k_cu_8bd64a6e4cuda3std6ranges3__45__cpo4nextE - _ZN34_INTERNAL_9a0f8146_4_k_cu_8bd64a6e4cuda3std3__45__cpo7crbeginE)
_ZN34_INTERNAL_9a0f8146_4_k_cu_8bd64a6e4cuda3std3__45__cpo7crbeginE:
	.zero		1
	.type		_ZN34_INTERNAL_9a0f8146_4_k_cu_8bd64a6e4cuda3std6ranges3__45__cpo4nextE,@object
	.size		_ZN34_INTERNAL_9a0f8146_4_k_cu_8bd64a6e4cuda3std6ranges3__45__cpo4nextE,(_ZN34_INTERNAL_9a0f8146_4_k_cu_8bd64a6e4cuda3std6ranges3__45__cpo4swapE - _ZN34_INTERNAL_9a0f8146_4_k_cu_8bd64a6e4cuda3std6ranges3__45__cpo4nextE)
_ZN34_INTERNAL_9a0f8146_4_k_cu_8bd64a6e4cuda3std6ranges3__45__cpo4nextE:
	.zero		1
	.type		_ZN34_INTERNAL_9a0f8146_4_k_cu_8bd64a6e4cuda3std6ranges3__45__cpo4swapE,@object
	.size		_ZN34_INTERNAL_9a0f8146_4_k_cu_8bd64a6e4cuda3std6ranges3__45__cpo4swapE,(_ZN34_INTERNAL_9a0f8146_4_k_cu_8bd64a6e6thrust24THRUST_300001_SM_1000_NS12placeholders2_1E - _ZN34_INTERNAL_9a0f8146_4_k_cu_8bd64a6e4cuda3std6ranges3__45__cpo4swapE)
_ZN34_INTERNAL_9a0f8146_4_k_cu_8bd64a6e4cuda3std6ranges3__45__cpo4swapE:
	.zero		1
	.type		_ZN34_INTERNAL_9a0f8146_4_k_cu_8bd64a6e6thrust24THRUST_300001_SM_1000_NS12placeholders2_1E,@object
	.size		_ZN34_INTERNAL_9a0f8146_4_k_cu_8bd64a6e6thrust24THRUST_300001_SM_1000_NS12placeholders2_1E,(_ZN34_INTERNAL_9a0f8146_4_k_cu_8bd64a6e6thrust24THRUST_300001_SM_1000_NS12placeholders2_3E - _ZN34_INTERNAL_9a0f8146_4_k_cu_8bd64a6e6thrust24THRUST_300001_SM_1000_NS12placeholders2_1E)
_ZN34_INTERNAL_9a0f8146_4_k_cu_8bd64a6e6thrust24THRUST_300001_SM_1000_NS12placeholders2_1E:
	.zero		1
	.type		_ZN34_INTERNAL_9a0f8146_4_k_cu_8bd64a6e6thrust24THRUST_300001_SM_1000_NS12placeholders2_3E,@object
	.size		_ZN34_INTERNAL_9a0f8146_4_k_cu_8bd64a6e6thrust24THRUST_300001_SM_1000_NS12placeholders2_3E,(_ZN34_INTERNAL_9a0f8146_4_k_cu_8bd64a6e4cuda3std3__45__cpo5beginE - _ZN34_INTERNAL_9a0f8146_4_k_cu_8bd64a6e6thrust24THRUST_300001_SM_1000_NS12placeholders2_3E)
_ZN34_INTERNAL_9a0f8146_4_k_cu_8bd64a6e6thrust24THRUST_300001_SM_1000_NS12placeholders2_3E:
	.zero		1
	.type		_ZN34_INTERNAL_9a0f8146_4_k_cu_8bd64a6e4cuda3std3__45__cpo5beginE,@object
	.size		_ZN34_INTERNAL_9a0f8146_4_k_cu_8bd64a6e4cuda3std3__45__cpo5beginE,(_ZN34_INTERNAL_9a0f8146_4_k_cu_8bd64a6e4cuda3std6ranges3__45__cpo5beginE - _ZN34_INTERNAL_9a0f8146_4_k_cu_8bd64a6e4cuda3std3__45__cpo5beginE)
_ZN34_INTERNAL_9a0f8146_4_k_cu_8bd64a6e4cuda3std3__45__cpo5beginE:
	.zero		1
	.type		_ZN34_INTERNAL_9a0f8146_4_k_cu_8bd64a6e4cuda3std6ranges3__45__cpo5beginE,@object
	.size		_ZN34_INTERNAL_9a0f8146_4_k_cu_8bd64a6e4cuda3std6ranges3__45__cpo5beginE,(_ZN34_INTERNAL_9a0f8146_4_k_cu_8bd64a6e4cuda3std3__436_GLOBAL__N__9a0f8146_4_k_cu_8bd64a6e6ignoreE - _ZN34_INTERNAL_9a0f8146_4_k_cu_8bd64a6e4cuda3std6ranges3__45__cpo5beginE)
_ZN34_INTERNAL_9a0f8146_4_k_cu_8bd64a6e4cuda3std6ranges3__45__cpo5beginE:
	.zero		1
	.type		_ZN34_INTERNAL_9a0f8146_4_k_cu_8bd64a6e4cuda3std3__436_GLOBAL__N__9a0f8146_4_k_cu_8bd64a6e6ignoreE,@object
	.size		_ZN34_INTERNAL_9a0f8146_4_k_cu_8bd64a6e4cuda3std3__436_GLOBAL__N__9a0f8146_4_k_cu_8bd64a6e6ignoreE,(_ZN34_INTERNAL_9a0f8146_4_k_cu_8bd64a6e4cuda3std6ranges3__45__cpo4dataE - _ZN34_INTERNAL_9a0f8146_4_k_cu_8bd64a6e4cuda3std3__436_GLOBAL__N__9a0f8146_4_k_cu_8bd64a6e6ignoreE)
_ZN34_INTERNAL_9a0f8146_4_k_cu_8bd64a6e4cuda3std3__436_GLOBAL__N__9a0f8146_4_k_cu_8bd64a6e6ignoreE:
	.zero		1
	.type		_ZN34_INTERNAL_9a0f8146_4_k_cu_8bd64a6e4cuda3std6ranges3__45__cpo4dataE,@object
	.size		_ZN34_INTERNAL_9a0f8146_4_k_cu_8bd64a6e4cuda3std6ranges3__45__cpo4dataE,(_ZN34_INTERNAL_9a0f8146_4_k_cu_8bd64a6e6thrust24THRUST_300001_SM_1000_NS12placeholders2_7E - _ZN34_INTERNAL_9a0f8146_4_k_cu_8bd64a6e4cuda3std6ranges3__45__cpo4dataE)
_ZN34_INTERNAL_9a0f8146_4_k_cu_8bd64a6e4cuda3std6ranges3__45__cpo4dataE:
	.zero		1
	.type		_ZN34_INTERNAL_9a0f8146_4_k_cu_8bd64a6e6thrust24THRUST_300001_SM_1000_NS12placeholders2_7E,@object
	.size		_ZN34_INTERNAL_9a0f8146_4_k_cu_8bd64a6e6thrust24THRUST_300001_SM_1000_NS12placeholders2_7E,(_ZN34_INTERNAL_9a0f8146_4_k_cu_8bd64a6e4cuda3std3__45__cpo6rbeginE - _ZN34_INTERNAL_9a0f8146_4_k_cu_8bd64a6e6thrust24THRUST_300001_SM_1000_NS12placeholders2_7E)
_ZN34_INTERNAL_9a0f8146_4_k_cu_8bd64a6e6thrust24THRUST_300001_SM_1000_NS12placeholders2_7E:
	.zero		1
	.type		_ZN34_INTERNAL_9a0f8146_4_k_cu_8bd64a6e4cuda3std3__45__cpo6rbeginE,@object
	.size		_ZN34_INTERNAL_9a0f8146_4_k_cu_8bd64a6e4cuda3std3__45__cpo6rbeginE,(_ZN34_INTERNAL_9a0f8146_4_k_cu_8bd64a6e4cuda3std6ranges3__45__cpo7advanceE - _ZN34_INTERNAL_9a0f8146_4_k_cu_8bd64a6e4cuda3std3__45__cpo6rbeginE)
_ZN34_INTERNAL_9a0f8146_4_k_cu_8bd64a6e4cuda3std3__45__cpo6rbeginE:
	.zero		1
	.type		_ZN34_INTERNAL_9a0f8146_4_k_cu_8bd64a6e4cuda3std6ranges3__45__cpo7advanceE,@object
	.size		_ZN34_INTERNAL_9a0f8146_4_k_cu_8bd64a6e4cuda3std6ranges3__45__cpo7advanceE,(_ZN34_INTERNAL_9a0f8146_4_k_cu_8bd64a6e4cuda3std3__47nulloptE - _ZN34_INTERNAL_9a0f8146_4_k_cu_8bd64a6e4cuda3std6ranges3__45__cpo7advanceE)
_ZN34_INTERNAL_9a0f8146_4_k_cu_8bd64a6e4cuda3std6ranges3__45__cpo7advanceE:
	.zero		1
	.type		_ZN34_INTERNAL_9a0f8146_4_k_cu_8bd64a6e4cuda3std3__47nulloptE,@object
	.size		_ZN34_INTERNAL_9a0f8146_4_k_cu_8bd64a6e4cuda3std3__47nulloptE,(_ZN34_INTERNAL_9a0f8146_4_k_cu_8bd64a6e4cuda3std6ranges3__45__cpo8distanceE - _ZN34_INTERNAL_9a0f8146_4_k_cu_8bd64a6e4cuda3std3__47nulloptE)
_ZN34_INTERNAL_9a0f8146_4_k_cu_8bd64a6e4cuda3std3__47nulloptE:
	.zero		1
	.type		_ZN34_INTERNAL_9a0f8146_4_k_cu_8bd64a6e4cuda3std6ranges3__45__cpo8distanceE,@object
	.size		_ZN34_INTERNAL_9a0f8146_4_k_cu_8bd64a6e4cuda3std6ranges3__45__cpo8distanceE,(_ZN34_INTERNAL_9a0f8146_4_k_cu_8bd64a6e6thrust24THRUST_300001_SM_1000_NS12placeholders2_6E - _ZN34_INTERNAL_9a0f8146_4_k_cu_8bd64a6e4cuda3std6ranges3__45__cpo8distanceE)
_ZN34_INTERNAL_9a0f8146_4_k_cu_8bd64a6e4cuda3std6ranges3__45__cpo8distanceE:
	.zero		1
	.type		_ZN34_INTERNAL_9a0f8146_4_k_cu_8bd64a6e6thrust24THRUST_300001_SM_1000_NS12placeholders2_6E,@object
	.size		_ZN34_INTERNAL_9a0f8146_4_k_cu_8bd64a6e6thrust24THRUST_300001_SM_1000_NS12placeholders2_6E,(_ZN34_INTERNAL_9a0f8146_4_k_cu_8bd64a6e4cuda3std3__45__cpo4cendE - _ZN34_INTERNAL_9a0f8146_4_k_cu_8bd64a6e6thrust24THRUST_300001_SM_1000_NS12placeholders2_6E)
_ZN34_INTERNAL_9a0f8146_4_k_cu_8bd64a6e6thrust24THRUST_300001_SM_1000_NS12placeholders2_6E:
	.zero		1
	.type		_ZN34_INTERNAL_9a0f8146_4_k_cu_8bd64a6e4cuda3std3__45__cpo4cendE,@object
	.size		_ZN34_INTERNAL_9a0f8146_4_k_cu_8bd64a6e4cuda3std3__45__cpo4cendE,(_ZN34_INTERNAL_9a0f8146_4_k_cu_8bd64a6e4cuda3std6ranges3__45__cpo4cendE - _ZN34_INTERNAL_9a0f8146_4_k_cu_8bd64a6e4cuda3std3__45__cpo4cendE)
_ZN34_INTERNAL_9a0f8146_4_k_cu_8bd64a6e4cuda3std3__45__cpo4cendE:
	.zero		1
	.type		_ZN34_INTERNAL_9a0f8146_4_k_cu_8bd64a6e4cuda3std6ranges3__45__cpo4cendE,@object
	.size		_ZN34_INTERNAL_9a0f8146_4_k_cu_8bd64a6e4cuda3std6ranges3__45__cpo4cendE,(_ZN34_INTERNAL_9a0f8146_4_k_cu_8bd64a6e4cuda3std3__420unreachable_sentinelE - _ZN34_INTERNAL_9a0f8146_4_k_cu_8bd64a6e4cuda3std6ranges3__45__cpo4cendE)
_ZN34_INTERNAL_9a0f8146_4_k_cu_8bd64a6e4cuda3std6ranges3__45__cpo4cendE:
	.zero		1
	.type		_ZN34_INTERNAL_9a0f8146_4_k_cu_8bd64a6e4cuda3std3__420unreachable_sentinelE,@object
	.size		_ZN34_INTERNAL_9a0f8146_4_k_cu_8bd64a6e4cuda3std3__420unreachable_sentinelE,(_ZN34_INTERNAL_9a0f8146_4_k_cu_8bd64a6e4cuda3std6ranges3__45__cpo5ssizeE - _ZN34_INTERNAL_9a0f8146_4_k_cu_8bd64a6e4cuda3std3__420unreachable_sentinelE)
_ZN34_INTERNAL_9a0f8146_4_k_cu_8bd64a6e4cuda3std3__420unreachable_sentinelE:
	.zero		1
	.type		_ZN34_INTERNAL_9a0f8146_4_k_cu_8bd64a6e4cuda3std6ranges3__45__cpo5ssizeE,@object
	.size		_ZN34_INTERNAL_9a0f8146_4_k_cu_8bd64a6e4cuda3std6ranges3__45__cpo5ssizeE,(_ZN34_INTERNAL_9a0f8146_4_k_cu_8bd64a6e6thrust24THRUST_300001_SM_1000_NS12placeholders3_10E - _ZN34_INTERNAL_9a0f8146_4_k_cu_8bd64a6e4cuda3std6ranges3__45__cpo5ssizeE)
_ZN34_INTERNAL_9a0f8146_4_k_cu_8bd64a6e4cuda3std6ranges3__45__cpo5ssizeE:
	.zero		1
	.type		_ZN34_INTERNAL_9a0f8146_4_k_cu_8bd64a6e6thrust24THRUST_300001_SM_1000_NS12placeholders3_10E,@object
	.size		_ZN34_INTERNAL_9a0f8146_4_k_cu_8bd64a6e6thrust24THRUST_300001_SM_1000_NS12placeholders3_10E,(_ZN34_INTERNAL_9a0f8146_4_k_cu_8bd64a6e4cuda3std3__45__cpo5crendE - _ZN34_INTERNAL_9a0f8146_4_k_cu_8bd64a6e6thrust24THRUST_300001_SM_1000_NS12placeholders3_10E)
_ZN34_INTERNAL_9a0f8146_4_k_cu_8bd64a6e6thrust24THRUST_300001_SM_1000_NS12placeholders3_10E:
	.zero		1
	.type		_ZN34_INTERNAL_9a0f8146_4_k_cu_8bd64a6e4cuda3std3__45__cpo5crendE,@object
	.size		_ZN34_INTERNAL_9a0f8146_4_k_cu_8bd64a6e4cuda3std3__45__cpo5crendE,(_ZN34_INTERNAL_9a0f8146_4_k_cu_8bd64a6e4cuda3std6ranges3__45__cpo4prevE - _ZN34_INTERNAL_9a0f8146_4_k_cu_8bd64a6e4cuda3std3__45__cpo5crendE)
_ZN34_INTERNAL_9a0f8146_4_k_cu_8bd64a6e4cuda3std3__45__cpo5crendE:
	.zero		1
	.type		_ZN34_INTERNAL_9a0f8146_4_k_cu_8bd64a6e4cuda3std6ranges3__45__cpo4prevE,@object
	.size		_ZN34_INTERNAL_9a0f8146_4_k_cu_8bd64a6e4cuda3std6ranges3__45__cpo4prevE,(_ZN34_INTERNAL_9a0f8146_4_k_cu_8bd64a6e4cuda3std6ranges3__45__cpo9iter_moveE - _ZN34_INTERNAL_9a0f8146_4_k_cu_8bd64a6e4cuda3std6ranges3__45__cpo4prevE)
_ZN34_INTERNAL_9a0f8146_4_k_cu_8bd64a6e4cuda3std6ranges3__45__cpo4prevE:
	.zero		1
	.type		_ZN34_INTERNAL_9a0f8146_4_k_cu_8bd64a6e4cuda3std6ranges3__45__cpo9iter_moveE,@object
	.size		_ZN34_INTERNAL_9a0f8146_4_k_cu_8bd64a6e4cuda3std6ranges3__45__cpo9iter_moveE,(_ZN34_INTERNAL_9a0f8146_4_k_cu_8bd64a6e6thrust24THRUST_300001_SM_1000_NS12placeholders2_2E - _ZN34_INTERNAL_9a0f8146_4_k_cu_8bd64a6e4cuda3std6ranges3__45__cpo9iter_moveE)
_ZN34_INTERNAL_9a0f8146_4_k_cu_8bd64a6e4cuda3std6ranges3__45__cpo9iter_moveE:
	.zero		1
	.type		_ZN34_INTERNAL_9a0f8146_4_k_cu_8bd64a6e6thrust24THRUST_300001_SM_1000_NS12placeholders2_2E,@object
	.size		_ZN34_INTERNAL_9a0f8146_4_k_cu_8bd64a6e6thrust24THRUST_300001_SM_1000_NS12placeholders2_2E,(_ZN34_INTERNAL_9a0f8146_4_k_cu_8bd64a6e6thrust24THRUST_300001_SM_1000_NS12placeholders2_4E - _ZN34_INTERNAL_9a0f8146_4_k_cu_8bd64a6e6thrust24THRUST_300001_SM_1000_NS12placeholders2_2E)
_ZN34_INTERNAL_9a0f8146_4_k_cu_8bd64a6e6thrust24THRUST_300001_SM_1000_NS12placeholders2_2E:
	.zero		1
	.type		_ZN34_INTERNAL_9a0f8146_4_k_cu_8bd64a6e6thrust24THRUST_300001_SM_1000_NS12placeholders2_4E,@object
	.size		_ZN34_INTERNAL_9a0f8146_4_k_cu_8bd64a6e6thrust24THRUST_300001_SM_1000_NS12placeholders2_4E,(_ZN34_INTERNAL_9a0f8146_4_k_cu_8bd64a6e4cuda3std3__45__cpo3endE - _ZN34_INTERNAL_9a0f8146_4_k_cu_8bd64a6e6thrust24THRUST_300001_SM_1000_NS12placeholders2_4E)
_ZN34_INTERNAL_9a0f8146_4_k_cu_8bd64a6e6thrust24THRUST_300001_SM_1000_NS12placeholders2_4E:
	.zero		1
	.type		_ZN34_INTERNAL_9a0f8146_4_k_cu_8bd64a6e4cuda3std3__45__cpo3endE,@object
	.size		_ZN34_INTERNAL_9a0f8146_4_k_cu_8bd64a6e4cuda3std3__45__cpo3endE,(_ZN34_INTERNAL_9a0f8146_4_k_cu_8bd64a6e4cuda3std6ranges3__45__cpo3endE - _ZN34_INTERNAL_9a0f8146_4_k_cu_8bd64a6e4cuda3std3__45__cpo3endE)
_ZN34_INTERNAL_9a0f8146_4_k_cu_8bd64a6e4cuda3std3__45__cpo3endE:
	.zero		1
	.type		_ZN34_INTERNAL_9a0f8146_4_k_cu_8bd64a6e4cuda3std6ranges3__45__cpo3endE,@object
	.size		_ZN34_INTERNAL_9a0f8146_4_k_cu_8bd64a6e4cuda3std6ranges3__45__cpo3endE,(_ZN34_INTERNAL_9a0f8146_4_k_cu_8bd64a6e4cuda3std3__419piecewise_constructE - _ZN34_INTERNAL_9a0f8146_4_k_cu_8bd64a6e4cuda3std6ranges3__45__cpo3endE)
_ZN34_INTERNAL_9a0f8146_4_k_cu_8bd64a6e4cuda3std6ranges3__45__cpo3endE:
	.zero		1
	.type		_ZN34_INTERNAL_9a0f8146_4_k_cu_8bd64a6e4cuda3std3__419piecewise_constructE,@object
	.size		_ZN34_INTERNAL_9a0f8146_4_k_cu_8bd64a6e4cuda3std3__419piecewise_constructE,(_ZN34_INTERNAL_9a0f8146_4_k_cu_8bd64a6e4cuda3std6ranges3__45__cpo5cdataE - _ZN34_INTERNAL_9a0f8146_4_k_cu_8bd64a6e4cuda3std3__419piecewise_constructE)
_ZN34_INTERNAL_9a0f8146_4_k_cu_8bd64a6e4cuda3std3__419piecewise_constructE:
	.zero		1
	.type		_ZN34_INTERNAL_9a0f8146_4_k_cu_8bd64a6e4cuda3std6ranges3__45__cpo5cdataE,@object
	.size		_ZN34_INTERNAL_9a0f8146_4_k_cu_8bd64a6e4cuda3std6ranges3__45__cpo5cdataE,(_ZN34_INTERNAL_9a0f8146_4_k_cu_8bd64a6e6thrust24THRUST_300001_SM_1000_NS12placeholders2_8E - _ZN34_INTERNAL_9a0f8146_4_k_cu_8bd64a6e4cuda3std6ranges3__45__cpo5cdataE)
_ZN34_INTERNAL_9a0f8146_4_k_cu_8bd64a6e4cuda3std6ranges3__45__cpo5cdataE:
	.zero		1
	.type		_ZN34_INTERNAL_9a0f8146_4_k_cu_8bd64a6e6thrust24THRUST_300001_SM_1000_NS12placeholders2_8E,@object
	.size		_ZN34_INTERNAL_9a0f8146_4_k_cu_8bd64a6e6thrust24THRUST_300001_SM_1000_NS12placeholders2_8E,(_ZN34_INTERNAL_9a0f8146_4_k_cu_8bd64a6e4cuda3std3__45__cpo4rendE - _ZN34_INTERNAL_9a0f8146_4_k_cu_8bd64a6e6thrust24THRUST_300001_SM_1000_NS12placeholders2_8E)
_ZN34_INTERNAL_9a0f8146_4_k_cu_8bd64a6e6thrust24THRUST_300001_SM_1000_NS12placeholders2_8E:
	.zero		1
	.type		_ZN34_INTERNAL_9a0f8146_4_k_cu_8bd64a6e4cuda3std3__45__cpo4rendE,@object
	.size		_ZN34_INTERNAL_9a0f8146_4_k_cu_8bd64a6e4cuda3std3__45__cpo4rendE,(_ZN34_INTERNAL_9a0f8146_4_k_cu_8bd64a6e4cuda3std6ranges3__45__cpo9iter_swapE - _ZN34_INTERNAL_9a0f8146_4_k_cu_8bd64a6e4cuda3std3__45__cpo4rendE)
_ZN34_INTERNAL_9a0f8146_4_k_cu_8bd64a6e4cuda3std3__45__cpo4rendE:
	.zero		1
	.type		_ZN34_INTERNAL_9a0f8146_4_k_cu_8bd64a6e4cuda3std6ranges3__45__cpo9iter_swapE,@object
	.size		_ZN34_INTERNAL_9a0f8146_4_k_cu_8bd64a6e4cuda3std6ranges3__45__cpo9iter_swapE,(_ZN34_INTERNAL_9a0f8146_4_k_cu_8bd64a6e4cuda3std3__48unexpectE - _ZN34_INTERNAL_9a0f8146_4_k_cu_8bd64a6e4cuda3std6ranges3__45__cpo9iter_swapE)
_ZN34_INTERNAL_9a0f8146_4_k_cu_8bd64a6e4cuda3std6ranges3__45__cpo9iter_swapE:
	.zero		1
	.type		_ZN34_INTERNAL_9a0f8146_4_k_cu_8bd64a6e4cuda3std3__48unexpectE,@object
	.size		_ZN34_INTERNAL_9a0f8146_4_k_cu_8bd64a6e4cuda3std3__48unexpectE,(_ZN34_INTERNAL_9a0f8146_4_k_cu_8bd64a6e6thrust24THRUST_300001_SM_1000_NS6system6detail10sequential3seqE - _ZN34_INTERNAL_9a0f8146_4_k_cu_8bd64a6e4cuda3std3__48unexpectE)
_ZN34_INTERNAL_9a0f8146_4_k_cu_8bd64a6e4cuda3std3__48unexpectE:
	.zero		1
	.type		_ZN34_INTERNAL_9a0f8146_4_k_cu_8bd64a6e6thrust24THRUST_300001_SM_1000_NS6system6detail10sequential3seqE,@object
	.size		_ZN34_INTERNAL_9a0f8146_4_k_cu_8bd64a6e6thrust24THRUST_300001_SM_1000_NS6system6detail10sequential3seqE,(.L_29 - _ZN34_INTERNAL_9a0f8146_4_k_cu_8bd64a6e6thrust24THRUST_300001_SM_1000_NS6system6detail10sequential3seqE)
_ZN34_INTERNAL_9a0f8146_4_k_cu_8bd64a6e6thrust24THRUST_300001_SM_1000_NS6system6detail10sequential3seqE:
	.zero		1
.L_29:


//--------------------- .nv.constant0._ZN3cub18CUB_300001_SM_10006detail11EmptyKernelIvEEvv --------------------------
	.section	.nv.constant0._ZN3cub18CUB_300001_SM_10006detail11EmptyKernelIvEEvv,"a",@progbits
	.sectionflags	@""
	.align	4
.nv.constant0._ZN3cub18CUB_300001_SM_10006detail11EmptyKernelIvEEvv:
	.zero		896


//--------------------- .nv.constant0._Z16warpGatherKernelIfmEvPKT_PKT0_PS0_iiiii --------------------------
	.section	.nv.constant0._Z16warpGatherKernelIfmEvPKT_PKT0_PS0_iiiii,"a",@progbits
	.sectionflags	@""
	.align	4
.nv.constant0._Z16warpGatherKernelIfmEvPKT_PKT0_PS0_iiiii:
	.zero		940


//--------------------- .nv.constant0._Z17blockGatherKernelIfmEvPKT_PKT0_PS0_iiii --------------------------
	.section	.nv.constant0._Z17blockGatherKernelIfmEvPKT_PKT0_PS0_iiii,"a",@progbits
	.sectionflags	@""
	.align	4
.nv.constant0._Z17blockGatherKernelIfmEvPKT_PKT0_PS0_iiii:
	.zero		936


//--------------------- .nv.constant0._Z16warpGatherKernelI6__halfmEvPKT_PKT0_PS1_iiiii --------------------------
	.section	.nv.constant0._Z16warpGatherKernelI6__halfmEvPKT_PKT0_PS1_iiiii,"a",@progbits
	.sectionflags	@""
	.align	4
.nv.constant0._Z16warpGatherKernelI6__halfmEvPKT_PKT0_PS1_iiiii:
	.zero		940


//--------------------- .nv.constant0._Z17blockGatherKernelI6__halfmEvPKT_PKT0_PS1_iiii --------------------------
	.section	.nv.constant0._Z17blockGatherKernelI6__halfmEvPKT_PKT0_PS1_iiii,"a",@progbits
	.sectionflags	@""
	.align	4
.nv.constant0._Z17blockGatherKernelI6__halfmEvPKT_PKT0_PS1_iiii:
	.zero		936


//--------------------- SYMBOLS --------------------------

	.type		.nv.reservedSmem.offset0,@object
	.size		.nv.reservedSmem.offset0,0x4
